//
// Generated by NVIDIA NVVM Compiler
//
// Compiler Build ID: CL-36424714
// Cuda compilation tools, release 13.0, V13.0.88
// Based on NVVM 20.0.0
//

.version 9.0
.target sm_100
.address_size 64

	// .globl	_Z14clusterCheckeriPiS_PtPfS1_PhPb

.visible .entry _Z14clusterCheckeriPiS_PtPfS1_PhPb(
	.param .u32 _Z14clusterCheckeriPiS_PtPfS1_PhPb_param_0,
	.param .u64 .ptr .align 1 _Z14clusterCheckeriPiS_PtPfS1_PhPb_param_1,
	.param .u64 .ptr .align 1 _Z14clusterCheckeriPiS_PtPfS1_PhPb_param_2,
	.param .u64 .ptr .align 1 _Z14clusterCheckeriPiS_PtPfS1_PhPb_param_3,
	.param .u64 .ptr .align 1 _Z14clusterCheckeriPiS_PtPfS1_PhPb_param_4,
	.param .u64 .ptr .align 1 _Z14clusterCheckeriPiS_PtPfS1_PhPb_param_5,
	.param .u64 .ptr .align 1 _Z14clusterCheckeriPiS_PtPfS1_PhPb_param_6,
	.param .u64 .ptr .align 1 _Z14clusterCheckeriPiS_PtPfS1_PhPb_param_7
)
{
	.reg .pred 	%p<36>;
	.reg .b16 	%rs<51>;
	.reg .b32 	%r<155>;
	.reg .b32 	%f<36>;
	.reg .b64 	%rd<52>;
	.reg .b64 	%fd<4>;

	ld.param.u32 	%r49, [_Z14clusterCheckeriPiS_PtPfS1_PhPb_param_0];
	ld.param.u64 	%rd13, [_Z14clusterCheckeriPiS_PtPfS1_PhPb_param_1];
	ld.param.u64 	%rd14, [_Z14clusterCheckeriPiS_PtPfS1_PhPb_param_2];
	ld.param.u64 	%rd17, [_Z14clusterCheckeriPiS_PtPfS1_PhPb_param_3];
	ld.param.u64 	%rd15, [_Z14clusterCheckeriPiS_PtPfS1_PhPb_param_4];
	ld.param.u64 	%rd18, [_Z14clusterCheckeriPiS_PtPfS1_PhPb_param_5];
	ld.param.u64 	%rd19, [_Z14clusterCheckeriPiS_PtPfS1_PhPb_param_6];
	ld.param.u64 	%rd16, [_Z14clusterCheckeriPiS_PtPfS1_PhPb_param_7];
	cvta.to.global.u64 	%rd1, %rd19;
	cvta.to.global.u64 	%rd2, %rd18;
	cvta.to.global.u64 	%rd3, %rd17;
	mov.u32 	%r50, %tid.x;
	mov.u32 	%r51, %ctaid.x;
	mov.u32 	%r1, %ntid.x;
	mad.lo.s32 	%r139, %r51, %r1, %r50;
	setp.ge.u32 	%p1, %r139, %r49;
	@%p1 bra 	$L__BB0_42;
	mov.u32 	%r52, %nctaid.x;
	mul.lo.s32 	%r3, %r1, %r52;
	cvta.to.global.u64 	%rd4, %rd13;
	cvta.to.global.u64 	%rd5, %rd14;
	cvta.to.global.u64 	%rd6, %rd15;
	cvta.to.global.u64 	%rd7, %rd16;
$L__BB0_2:
	mul.wide.u32 	%rd20, %r139, 4;
	add.s64 	%rd21, %rd4, %rd20;
	ld.global.u32 	%r5, [%rd21];
	add.s64 	%rd22, %rd5, %rd20;
	ld.global.u32 	%r6, [%rd22];
	sub.s32 	%r7, %r6, %r5;
	setp.lt.s32 	%p2, %r7, 0;
	mov.f32 	%f35, 0f00000000;
	@%p2 bra 	$L__BB0_17;
	add.s32 	%r8, %r7, 1;
	and.b32  	%r9, %r8, 15;
	setp.lt.u32 	%p3, %r7, 15;
	mov.b32 	%r147, 0;
	mov.u32 	%r152, %r147;
	@%p3 bra 	$L__BB0_6;
	and.b32  	%r147, %r8, -16;
	neg.s32 	%r141, %r147;
	mov.b32 	%r152, 0;
	mov.u32 	%r140, %r5;
$L__BB0_5:
	.pragma "nounroll";
	mul.wide.s32 	%rd23, %r140, 2;
	add.s64 	%rd24, %rd3, %rd23;
	ld.global.u16 	%r57, [%rd24];
	add.s32 	%r58, %r152, %r57;
	ld.global.u16 	%r59, [%rd24+2];
	add.s32 	%r60, %r58, %r59;
	ld.global.u16 	%r61, [%rd24+4];
	add.s32 	%r62, %r60, %r61;
	ld.global.u16 	%r63, [%rd24+6];
	add.s32 	%r64, %r62, %r63;
	ld.global.u16 	%r65, [%rd24+8];
	add.s32 	%r66, %r64, %r65;
	ld.global.u16 	%r67, [%rd24+10];
	add.s32 	%r68, %r66, %r67;
	ld.global.u16 	%r69, [%rd24+12];
	add.s32 	%r70, %r68, %r69;
	ld.global.u16 	%r71, [%rd24+14];
	add.s32 	%r72, %r70, %r71;
	ld.global.u16 	%r73, [%rd24+16];
	add.s32 	%r74, %r72, %r73;
	ld.global.u16 	%r75, [%rd24+18];
	add.s32 	%r76, %r74, %r75;
	ld.global.u16 	%r77, [%rd24+20];
	add.s32 	%r78, %r76, %r77;
	ld.global.u16 	%r79, [%rd24+22];
	add.s32 	%r80, %r78, %r79;
	ld.global.u16 	%r81, [%rd24+24];
	add.s32 	%r82, %r80, %r81;
	ld.global.u16 	%r83, [%rd24+26];
	add.s32 	%r84, %r82, %r83;
	ld.global.u16 	%r85, [%rd24+28];
	add.s32 	%r86, %r84, %r85;
	ld.global.u16 	%r87, [%rd24+30];
	add.s32 	%r152, %r86, %r87;
	add.s32 	%r141, %r141, 16;
	add.s32 	%r140, %r140, 16;
	setp.ne.s32 	%p4, %r141, 0;
	@%p4 bra 	$L__BB0_5;
$L__BB0_6:
	setp.eq.s32 	%p5, %r9, 0;
	@%p5 bra 	$L__BB0_16;
	and.b32  	%r21, %r8, 7;
	setp.lt.u32 	%p6, %r9, 8;
	@%p6 bra 	$L__BB0_9;
	add.s32 	%r89, %r147, %r5;
	mul.wide.s32 	%rd25, %r89, 2;
	add.s64 	%rd26, %rd3, %rd25;
	ld.global.u16 	%r90, [%rd26];
	add.s32 	%r91, %r152, %r90;
	ld.global.u16 	%r92, [%rd26+2];
	add.s32 	%r93, %r91, %r92;
	ld.global.u16 	%r94, [%rd26+4];
	add.s32 	%r95, %r93, %r94;
	ld.global.u16 	%r96, [%rd26+6];
	add.s32 	%r97, %r95, %r96;
	ld.global.u16 	%r98, [%rd26+8];
	add.s32 	%r99, %r97, %r98;
	ld.global.u16 	%r100, [%rd26+10];
	add.s32 	%r101, %r99, %r100;
	ld.global.u16 	%r102, [%rd26+12];
	add.s32 	%r103, %r101, %r102;
	ld.global.u16 	%r104, [%rd26+14];
	add.s32 	%r152, %r103, %r104;
	add.s32 	%r147, %r147, 8;
$L__BB0_9:
	setp.eq.s32 	%p7, %r21, 0;
	@%p7 bra 	$L__BB0_16;
	and.b32  	%r27, %r8, 3;
	setp.lt.u32 	%p8, %r21, 4;
	@%p8 bra 	$L__BB0_12;
	add.s32 	%r106, %r147, %r5;
	mul.wide.s32 	%rd27, %r106, 2;
	add.s64 	%rd28, %rd3, %rd27;
	ld.global.u16 	%r107, [%rd28];
	add.s32 	%r108, %r152, %r107;
	ld.global.u16 	%r109, [%rd28+2];
	add.s32 	%r110, %r108, %r109;
	ld.global.u16 	%r111, [%rd28+4];
	add.s32 	%r112, %r110, %r111;
	ld.global.u16 	%r113, [%rd28+6];
	add.s32 	%r152, %r112, %r113;
	add.s32 	%r147, %r147, 4;
$L__BB0_12:
	setp.eq.s32 	%p9, %r27, 0;
	@%p9 bra 	$L__BB0_16;
	add.s32 	%r114, %r147, %r5;
	mul.wide.s32 	%rd29, %r114, 2;
	add.s64 	%rd8, %rd3, %rd29;
	ld.global.u16 	%r115, [%rd8];
	add.s32 	%r152, %r152, %r115;
	setp.eq.s32 	%p10, %r27, 1;
	@%p10 bra 	$L__BB0_16;
	ld.global.u16 	%r116, [%rd8+2];
	add.s32 	%r152, %r152, %r116;
	setp.eq.s32 	%p11, %r27, 2;
	@%p11 bra 	$L__BB0_16;
	ld.global.u16 	%r117, [%rd8+4];
	add.s32 	%r152, %r152, %r117;
$L__BB0_16:
	cvt.rn.f32.u32 	%f35, %r152;
$L__BB0_17:
	add.s64 	%rd31, %rd6, %rd20;
	ld.global.f32 	%f6, [%rd31];
	cvt.f64.f32 	%fd1, %f6;
	mul.f64 	%fd2, %fd1, 0d4039000000000000;
	mul.f32 	%f7, %f35, %f35;
	cvt.f64.f32 	%fd3, %f7;
	setp.gtu.f64 	%p12, %fd2, %fd3;
	div.rn.f32 	%f8, %f35, 0f3D408312;
	setp.leu.f32 	%p13, %f8, 0f44CA8000;
	or.pred  	%p14, %p13, %p12;
	@%p14 bra 	$L__BB0_41;
	setp.lt.s32 	%p15, %r7, 0;
	@%p15 bra 	$L__BB0_40;
	add.s32 	%r37, %r7, 1;
	and.b32  	%r38, %r37, 3;
	setp.lt.u32 	%p16, %r7, 3;
	mov.b32 	%r154, 0;
	@%p16 bra 	$L__BB0_30;
	and.b32  	%r154, %r37, -4;
	mov.b32 	%r153, 0;
$L__BB0_21:
	add.s32 	%r121, %r153, %r5;
	mul.wide.s32 	%rd32, %r121, 2;
	add.s64 	%rd9, %rd3, %rd32;
	ld.global.u16 	%rs44, [%rd9];
	mul.wide.s32 	%rd33, %r121, 4;
	add.s64 	%rd10, %rd2, %rd33;
	and.b16  	%rs22, %rs44, 254;
	setp.eq.s16 	%p17, %rs22, 254;
	@%p17 bra 	$L__BB0_23;
	ld.global.f32 	%f9, [%rd10];
	and.b16  	%rs23, %rs44, 255;
	cvt.rn.f32.u16 	%f10, %rs23;
	div.rn.f32 	%f11, %f10, %f9;
	add.f32 	%f12, %f11, 0f3F000000;
	cvt.rzi.s32.f32 	%r122, %f12;
	setp.gt.s32 	%p18, %r122, 1022;
	min.s32 	%r123, %r122, 254;
	cvt.u16.u32 	%rs24, %r123;
	selp.b16 	%rs44, -1, %rs24, %p18;
$L__BB0_23:
	mad.lo.s32 	%r41, %r153, %r49, %r139;
	cvt.u64.u32 	%rd34, %r41;
	add.s64 	%rd35, %rd1, %rd34;
	st.global.u8 	[%rd35], %rs44;
	ld.global.u16 	%rs45, [%rd9+2];
	and.b16  	%rs25, %rs45, 254;
	setp.eq.s16 	%p19, %rs25, 254;
	@%p19 bra 	$L__BB0_25;
	ld.global.f32 	%f13, [%rd10+4];
	and.b16  	%rs26, %rs45, 255;
	cvt.rn.f32.u16 	%f14, %rs26;
	div.rn.f32 	%f15, %f14, %f13;
	add.f32 	%f16, %f15, 0f3F000000;
	cvt.rzi.s32.f32 	%r124, %f16;
	setp.gt.s32 	%p20, %r124, 1022;
	min.s32 	%r125, %r124, 254;
	cvt.u16.u32 	%rs27, %r125;
	selp.b16 	%rs45, -1, %rs27, %p20;
$L__BB0_25:
	add.s32 	%r42, %r41, %r49;
	cvt.u64.u32 	%rd36, %r42;
	add.s64 	%rd37, %rd1, %rd36;
	st.global.u8 	[%rd37], %rs45;
	ld.global.u16 	%rs46, [%rd9+4];
	and.b16  	%rs28, %rs46, 254;
	setp.eq.s16 	%p21, %rs28, 254;
	@%p21 bra 	$L__BB0_27;
	ld.global.f32 	%f17, [%rd10+8];
	and.b16  	%rs29, %rs46, 255;
	cvt.rn.f32.u16 	%f18, %rs29;
	div.rn.f32 	%f19, %f18, %f17;
	add.f32 	%f20, %f19, 0f3F000000;
	cvt.rzi.s32.f32 	%r126, %f20;
	setp.gt.s32 	%p22, %r126, 1022;
	min.s32 	%r127, %r126, 254;
	cvt.u16.u32 	%rs30, %r127;
	selp.b16 	%rs46, -1, %rs30, %p22;
$L__BB0_27:
	add.s32 	%r43, %r42, %r49;
	cvt.u64.u32 	%rd38, %r43;
	add.s64 	%rd39, %rd1, %rd38;
	st.global.u8 	[%rd39], %rs46;
	ld.global.u16 	%rs47, [%rd9+6];
	ld.global.f32 	%f3, [%rd10+12];
	and.b16  	%rs31, %rs47, 254;
	setp.eq.s16 	%p23, %rs31, 254;
	@%p23 bra 	$L__BB0_29;
	and.b16  	%rs32, %rs47, 255;
	cvt.rn.f32.u16 	%f21, %rs32;
	div.rn.f32 	%f22, %f21, %f3;
	add.f32 	%f23, %f22, 0f3F000000;
	cvt.rzi.s32.f32 	%r128, %f23;
	setp.gt.s32 	%p24, %r128, 1022;
	min.s32 	%r129, %r128, 254;
	cvt.u16.u32 	%rs33, %r129;
	selp.b16 	%rs47, -1, %rs33, %p24;
$L__BB0_29:
	add.s32 	%r130, %r43, %r49;
	cvt.u64.u32 	%rd40, %r130;
	add.s64 	%rd41, %rd1, %rd40;
	st.global.u8 	[%rd41], %rs47;
	add.s32 	%r153, %r153, 4;
	setp.ne.s32 	%p25, %r153, %r154;
	@%p25 bra 	$L__BB0_21;
$L__BB0_30:
	setp.eq.s32 	%p26, %r38, 0;
	@%p26 bra 	$L__BB0_40;
	add.s32 	%r131, %r154, %r5;
	mul.wide.s32 	%rd42, %r131, 2;
	add.s64 	%rd11, %rd3, %rd42;
	ld.global.u16 	%rs48, [%rd11];
	mul.wide.s32 	%rd43, %r131, 4;
	add.s64 	%rd12, %rd2, %rd43;
	and.b16  	%rs34, %rs48, 254;
	setp.eq.s16 	%p27, %rs34, 254;
	@%p27 bra 	$L__BB0_33;
	ld.global.f32 	%f24, [%rd12];
	and.b16  	%rs35, %rs48, 255;
	cvt.rn.f32.u16 	%f25, %rs35;
	div.rn.f32 	%f26, %f25, %f24;
	add.f32 	%f27, %f26, 0f3F000000;
	cvt.rzi.s32.f32 	%r132, %f27;
	setp.gt.s32 	%p28, %r132, 1022;
	min.s32 	%r133, %r132, 254;
	cvt.u16.u32 	%rs36, %r133;
	selp.b16 	%rs48, -1, %rs36, %p28;
$L__BB0_33:
	mad.lo.s32 	%r46, %r154, %r49, %r139;
	cvt.u64.u32 	%rd44, %r46;
	add.s64 	%rd45, %rd1, %rd44;
	st.global.u8 	[%rd45], %rs48;
	setp.eq.s32 	%p29, %r38, 1;
	@%p29 bra 	$L__BB0_40;
	ld.global.u16 	%rs49, [%rd11+2];
	and.b16  	%rs37, %rs49, 254;
	setp.eq.s16 	%p30, %rs37, 254;
	@%p30 bra 	$L__BB0_36;
	ld.global.f32 	%f28, [%rd12+4];
	and.b16  	%rs38, %rs49, 255;
	cvt.rn.f32.u16 	%f29, %rs38;
	div.rn.f32 	%f30, %f29, %f28;
	add.f32 	%f31, %f30, 0f3F000000;
	cvt.rzi.s32.f32 	%r134, %f31;
	setp.gt.s32 	%p31, %r134, 1022;
	min.s32 	%r135, %r134, 254;
	cvt.u16.u32 	%rs39, %r135;
	selp.b16 	%rs49, -1, %rs39, %p31;
$L__BB0_36:
	add.s32 	%r47, %r46, %r49;
	cvt.u64.u32 	%rd46, %r47;
	add.s64 	%rd47, %rd1, %rd46;
	st.global.u8 	[%rd47], %rs49;
	setp.eq.s32 	%p32, %r38, 2;
	@%p32 bra 	$L__BB0_40;
	ld.global.u16 	%rs50, [%rd11+4];
	ld.global.f32 	%f4, [%rd12+8];
	and.b16  	%rs40, %rs50, 254;
	setp.eq.s16 	%p33, %rs40, 254;
	@%p33 bra 	$L__BB0_39;
	and.b16  	%rs41, %rs50, 255;
	cvt.rn.f32.u16 	%f32, %rs41;
	div.rn.f32 	%f33, %f32, %f4;
	add.f32 	%f34, %f33, 0f3F000000;
	cvt.rzi.s32.f32 	%r136, %f34;
	setp.gt.s32 	%p34, %r136, 1022;
	min.s32 	%r137, %r136, 254;
	cvt.u16.u32 	%rs42, %r137;
	selp.b16 	%rs50, -1, %rs42, %p34;
$L__BB0_39:
	add.s32 	%r138, %r47, %r49;
	cvt.u64.u32 	%rd48, %r138;
	add.s64 	%rd49, %rd1, %rd48;
	st.global.u8 	[%rd49], %rs50;
$L__BB0_40:
	cvt.u64.u32 	%rd50, %r139;
	add.s64 	%rd51, %rd7, %rd50;
	mov.b16 	%rs43, 1;
	st.global.u8 	[%rd51], %rs43;
$L__BB0_41:
	add.s32 	%r139, %r139, %r3;
	setp.lt.u32 	%p35, %r139, %r49;
	@%p35 bra 	$L__BB0_2;
$L__BB0_42:
	ret;

}
	// .globl	_Z13findBoundriesiiPKiPfPiS2_PKtPKfS4_
.visible .entry _Z13findBoundriesiiPKiPfPiS2_PKtPKfS4_(
	.param .u32 _Z13findBoundriesiiPKiPfPiS2_PKtPKfS4__param_0,
	.param .u32 _Z13findBoundriesiiPKiPfPiS2_PKtPKfS4__param_1,
	.param .u64 .ptr .align 1 _Z13findBoundriesiiPKiPfPiS2_PKtPKfS4__param_2,
	.param .u64 .ptr .align 1 _Z13findBoundriesiiPKiPfPiS2_PKtPKfS4__param_3,
	.param .u64 .ptr .align 1 _Z13findBoundriesiiPKiPfPiS2_PKtPKfS4__param_4,
	.param .u64 .ptr .align 1 _Z13findBoundriesiiPKiPfPiS2_PKtPKfS4__param_5,
	.param .u64 .ptr .align 1 _Z13findBoundriesiiPKiPfPiS2_PKtPKfS4__param_6,
	.param .u64 .ptr .align 1 _Z13findBoundriesiiPKiPfPiS2_PKtPKfS4__param_7,
	.param .u64 .ptr .align 1 _Z13findBoundriesiiPKiPfPiS2_PKtPKfS4__param_8
)
{
	.reg .pred 	%p<15>;
	.reg .b16 	%rs<5>;
	.reg .b32 	%r<49>;
	.reg .b32 	%f<19>;
	.reg .b64 	%rd<39>;

	ld.param.u32 	%r20, [_Z13findBoundriesiiPKiPfPiS2_PKtPKfS4__param_0];
	ld.param.u32 	%r21, [_Z13findBoundriesiiPKiPfPiS2_PKtPKfS4__param_1];
	ld.param.u64 	%rd9, [_Z13findBoundriesiiPKiPfPiS2_PKtPKfS4__param_2];
	ld.param.u64 	%rd10, [_Z13findBoundriesiiPKiPfPiS2_PKtPKfS4__param_3];
	ld.param.u64 	%rd11, [_Z13findBoundriesiiPKiPfPiS2_PKtPKfS4__param_4];
	ld.param.u64 	%rd12, [_Z13findBoundriesiiPKiPfPiS2_PKtPKfS4__param_5];
	ld.param.u64 	%rd13, [_Z13findBoundriesiiPKiPfPiS2_PKtPKfS4__param_6];
	ld.param.u64 	%rd14, [_Z13findBoundriesiiPKiPfPiS2_PKtPKfS4__param_7];
	ld.param.u64 	%rd15, [_Z13findBoundriesiiPKiPfPiS2_PKtPKfS4__param_8];
	cvta.to.global.u64 	%rd1, %rd15;
	cvta.to.global.u64 	%rd2, %rd13;
	cvta.to.global.u64 	%rd3, %rd14;
	mov.u32 	%r22, %tid.x;
	mov.u32 	%r23, %ctaid.x;
	mov.u32 	%r1, %ntid.x;
	mad.lo.s32 	%r40, %r23, %r1, %r22;
	setp.ge.s32 	%p1, %r40, %r21;
	@%p1 bra 	$L__BB1_14;
	mov.u32 	%r24, %nctaid.x;
	mul.lo.s32 	%r3, %r1, %r24;
	cvta.to.global.u64 	%rd4, %rd10;
	cvta.to.global.u64 	%rd5, %rd9;
	cvta.to.global.u64 	%rd6, %rd11;
	cvta.to.global.u64 	%rd7, %rd12;
$L__BB1_2:
	mul.wide.s32 	%rd16, %r40, 4;
	add.s64 	%rd8, %rd4, %rd16;
	mov.b32 	%r25, 0;
	st.global.u32 	[%rd8], %r25;
	add.s64 	%rd17, %rd5, %rd16;
	ld.global.u32 	%r48, [%rd17];
	mul.wide.s32 	%rd18, %r48, 4;
	add.s64 	%rd19, %rd3, %rd18;
	ld.global.f32 	%f11, [%rd19];
	fma.rn.f32 	%f16, %f11, %f11, 0f00000000;
	st.global.f32 	[%rd8], %f16;
	setp.lt.s32 	%p2, %r48, 2;
	mov.u32 	%r44, %r48;
	@%p2 bra 	$L__BB1_8;
	mov.u32 	%r41, %r48;
	mov.u32 	%r44, %r48;
$L__BB1_4:
	add.s32 	%r8, %r41, -1;
	mul.wide.s32 	%rd20, %r44, 2;
	add.s64 	%rd21, %rd2, %rd20;
	ld.global.u16 	%rs1, [%rd21];
	mul.wide.u32 	%rd22, %r8, 2;
	add.s64 	%rd23, %rd2, %rd22;
	ld.global.u16 	%rs2, [%rd23];
	setp.ge.u16 	%p3, %rs2, %rs1;
	cvt.u32.u16 	%r26, %rs1;
	cvt.u32.u16 	%r27, %rs2;
	sub.s32 	%r28, %r27, %r26;
	setp.lt.s32 	%p4, %r28, -1;
	or.pred  	%p5, %p3, %p4;
	@%p5 bra 	$L__BB1_8;
	mul.wide.u32 	%rd24, %r8, 4;
	add.s64 	%rd25, %rd3, %rd24;
	ld.global.f32 	%f3, [%rd25];
	mul.wide.u32 	%rd26, %r8, 2;
	add.s64 	%rd27, %rd1, %rd26;
	ld.global.u8 	%r30, [%rd27];
	add.f32 	%f12, %f3, %f3;
	cvt.rzi.u32.f32 	%r31, %f12;
	and.b32  	%r32, %r31, 255;
	setp.ge.u32 	%p6, %r32, %r30;
	@%p6 bra 	$L__BB1_7;
	add.s32 	%r44, %r44, -1;
	fma.rn.f32 	%f16, %f3, %f3, %f16;
	st.global.f32 	[%rd8], %f16;
$L__BB1_7:
	setp.gt.u32 	%p7, %r41, 2;
	mov.u32 	%r41, %r8;
	@%p7 bra 	$L__BB1_4;
$L__BB1_8:
	add.s32 	%r45, %r48, 1;
	setp.ge.s32 	%p8, %r45, %r20;
	@%p8 bra 	$L__BB1_13;
$L__BB1_9:
	mul.wide.s32 	%rd28, %r45, 2;
	add.s64 	%rd29, %rd2, %rd28;
	ld.global.u16 	%rs3, [%rd29];
	mul.wide.s32 	%rd30, %r48, 2;
	add.s64 	%rd31, %rd2, %rd30;
	ld.global.u16 	%rs4, [%rd31];
	setp.ge.u16 	%p9, %rs4, %rs3;
	cvt.u32.u16 	%r33, %rs3;
	cvt.u32.u16 	%r34, %rs4;
	sub.s32 	%r35, %r34, %r33;
	setp.lt.s32 	%p10, %r35, -1;
	or.pred  	%p11, %p9, %p10;
	@%p11 bra 	$L__BB1_13;
	mul.wide.s32 	%rd32, %r45, 4;
	add.s64 	%rd33, %rd3, %rd32;
	ld.global.f32 	%f8, [%rd33];
	mul.wide.s32 	%rd34, %r45, 2;
	add.s64 	%rd35, %rd1, %rd34;
	ld.global.u8 	%r37, [%rd35];
	add.f32 	%f13, %f8, %f8;
	cvt.rzi.u32.f32 	%r38, %f13;
	and.b32  	%r39, %r38, 255;
	setp.ge.u32 	%p12, %r39, %r37;
	@%p12 bra 	$L__BB1_12;
	add.s32 	%r48, %r48, 1;
	fma.rn.f32 	%f16, %f8, %f8, %f16;
	st.global.f32 	[%rd8], %f16;
$L__BB1_12:
	add.s32 	%r45, %r45, 1;
	setp.ne.s32 	%p13, %r45, %r20;
	@%p13 bra 	$L__BB1_9;
$L__BB1_13:
	add.s64 	%rd37, %rd6, %rd16;
	st.global.u32 	[%rd37], %r44;
	add.s64 	%rd38, %rd7, %rd16;
	st.global.u32 	[%rd38], %r48;
	add.s32 	%r40, %r40, %r3;
	setp.lt.s32 	%p14, %r40, %r21;
	@%p14 bra 	$L__BB1_2;
$L__BB1_14:
	ret;

}
	// .globl	_Z15getNCSeedStripsiPKtPKfS0_PiS3_
.visible .entry _Z15getNCSeedStripsiPKtPKfS0_PiS3_(
	.param .u32 _Z15getNCSeedStripsiPKtPKfS0_PiS3__param_0,
	.param .u64 .ptr .align 1 _Z15getNCSeedStripsiPKtPKfS0_PiS3__param_1,
	.param .u64 .ptr .align 1 _Z15getNCSeedStripsiPKtPKfS0_PiS3__param_2,
	.param .u64 .ptr .align 1 _Z15getNCSeedStripsiPKtPKfS0_PiS3__param_3,
	.param .u64 .ptr .align 1 _Z15getNCSeedStripsiPKtPKfS0_PiS3__param_4,
	.param .u64 .ptr .align 1 _Z15getNCSeedStripsiPKtPKfS0_PiS3__param_5
)
{
	.reg .pred 	%p<4>;
	.reg .b32 	%r<15>;
	.reg .b32 	%f<2>;
	.reg .b64 	%rd<12>;
	.reg .b64 	%fd<3>;

	ld.param.u32 	%r6, [_Z15getNCSeedStripsiPKtPKfS0_PiS3__param_0];
	ld.param.u64 	%rd4, [_Z15getNCSeedStripsiPKtPKfS0_PiS3__param_1];
	ld.param.u64 	%rd5, [_Z15getNCSeedStripsiPKtPKfS0_PiS3__param_2];
	ld.param.u64 	%rd6, [_Z15getNCSeedStripsiPKtPKfS0_PiS3__param_4];
	mov.u32 	%r7, %tid.x;
	mov.u32 	%r8, %ctaid.x;
	mov.u32 	%r1, %ntid.x;
	mad.lo.s32 	%r14, %r8, %r1, %r7;
	setp.ge.u32 	%p1, %r14, %r6;
	@%p1 bra 	$L__BB2_3;
	mov.u32 	%r9, %nctaid.x;
	mul.lo.s32 	%r3, %r1, %r9;
	cvta.to.global.u64 	%rd1, %rd5;
	cvta.to.global.u64 	%rd2, %rd4;
	cvta.to.global.u64 	%rd3, %rd6;
$L__BB2_2:
	mul.wide.u32 	%rd7, %r14, 4;
	add.s64 	%rd8, %rd1, %rd7;
	ld.global.f32 	%f1, [%rd8];
	mul.wide.u32 	%rd9, %r14, 2;
	add.s64 	%rd10, %rd2, %rd9;
	ld.global.u8 	%r10, [%rd10];
	cvt.f64.f32 	%fd1, %f1;
	mul.f64 	%fd2, %fd1, 0d4008000000000000;
	cvt.rzi.u32.f64 	%r11, %fd2;
	and.b32  	%r12, %r11, 255;
	setp.le.u32 	%p2, %r12, %r10;
	selp.u32 	%r13, 1, 0, %p2;
	add.s64 	%rd11, %rd3, %rd7;
	st.global.u32 	[%rd11], %r13;
	add.s32 	%r14, %r14, %r3;
	setp.lt.u32 	%p3, %r14, %r6;
	@%p3 bra 	$L__BB2_2;
$L__BB2_3:
	ret;

}
	// .globl	_Z16getNCSeedStrips1iPKtPiS1_
.visible .entry _Z16getNCSeedStrips1iPKtPiS1_(
	.param .u32 _Z16getNCSeedStrips1iPKtPiS1__param_0,
	.param .u64 .ptr .align 1 _Z16getNCSeedStrips1iPKtPiS1__param_1,
	.param .u64 .ptr .align 1 _Z16getNCSeedStrips1iPKtPiS1__param_2,
	.param .u64 .ptr .align 1 _Z16getNCSeedStrips1iPKtPiS1__param_3
)
{
	.reg .pred 	%p<7>;
	.reg .b32 	%r<19>;
	.reg .b64 	%rd<17>;

	ld.param.u32 	%r7, [_Z16getNCSeedStrips1iPKtPiS1__param_0];
	ld.param.u64 	%rd4, [_Z16getNCSeedStrips1iPKtPiS1__param_1];
	ld.param.u64 	%rd5, [_Z16getNCSeedStrips1iPKtPiS1__param_2];
	ld.param.u64 	%rd6, [_Z16getNCSeedStrips1iPKtPiS1__param_3];
	cvta.to.global.u64 	%rd1, %rd6;
	cvta.to.global.u64 	%rd2, %rd5;
	mov.u32 	%r8, %tid.x;
	mov.u32 	%r9, %ctaid.x;
	mov.u32 	%r1, %ntid.x;
	mad.lo.s32 	%r18, %r9, %r1, %r8;
	setp.eq.s32 	%p1, %r18, 0;
	@%p1 bra 	$L__BB3_9;
	setp.ge.u32 	%p2, %r18, %r7;
	@%p2 bra 	$L__BB3_8;
	cvta.to.global.u64 	%rd3, %rd4;
	mov.u32 	%r10, %nctaid.x;
	mul.lo.s32 	%r3, %r1, %r10;
$L__BB3_3:
	mul.wide.u32 	%rd7, %r18, 4;
	add.s64 	%rd8, %rd2, %rd7;
	ld.global.u32 	%r11, [%rd8];
	setp.ne.s32 	%p3, %r11, 1;
	@%p3 bra 	$L__BB3_7;
	mul.wide.u32 	%rd9, %r18, 2;
	add.s64 	%rd10, %rd3, %rd9;
	ld.global.u16 	%r12, [%rd10];
	add.s32 	%r5, %r18, -1;
	mul.wide.u32 	%rd11, %r5, 2;
	add.s64 	%rd12, %rd3, %rd11;
	ld.global.u16 	%r13, [%rd12];
	sub.s32 	%r14, %r12, %r13;
	setp.ne.s32 	%p4, %r14, 1;
	@%p4 bra 	$L__BB3_6;
	mul.wide.u32 	%rd13, %r5, 4;
	add.s64 	%rd14, %rd2, %rd13;
	ld.global.u32 	%r15, [%rd14];
	setp.ne.s32 	%p5, %r15, 0;
	@%p5 bra 	$L__BB3_7;
$L__BB3_6:
	add.s64 	%rd16, %rd1, %rd7;
	mov.b32 	%r16, 1;
	st.global.u32 	[%rd16], %r16;
$L__BB3_7:
	add.s32 	%r18, %r18, %r3;
	setp.lt.u32 	%p6, %r18, %r7;
	@%p6 bra 	$L__BB3_3;
$L__BB3_8:
	ret;
$L__BB3_9:
	ld.global.u32 	%r17, [%rd2];
	st.global.u32 	[%rd1], %r17;
	bra.uni 	$L__BB3_8;

}


// ===== COMPILED SASS (sm_100) =====

	.target	sm_100

	.elftype	@"ET_EXEC"


//--------------------- .note.nv.tkinfo           --------------------------
	.section	.note.nv.tkinfo,"",@"SHT_NOTE"
	.sectionflags	@"SHF_NOTE_NV_TKINFO"
	.tkinfo
        /*0018*/ 	.word	0x00000002
        /*0030*/ 	.string	""
        /*0030*/ 	.string	"ptxas"
        /*0030*/ 	.string	"Cuda compilation tools, release 13.0, V13.0.88"
        /*0030*/ 	.string	"Build cuda_13.0.r13.0/compiler.36424714_0"
        /*0030*/ 	.string	"-arch sm_100 -m 64 "



//--------------------- .note.nv.cuinfo           --------------------------
	.section	.note.nv.cuinfo,"",@"SHT_NOTE"
	.sectionflags	@"SHF_NOTE_NV_CUINFO"
        /*0018*/ 	.short	0x0002
        /*001a*/ 	.short	0x0064
        /*001c*/ 	.short	0x0082
	.zero		2


//--------------------- .nv.info                  --------------------------
	.section	.nv.info,"",@"SHT_CUDA_INFO"
	.align	4


	//----- nvinfo : EIATTR_REGCOUNT
	.align		4
        /*0000*/ 	.byte	0x04, 0x2f
        /*0002*/ 	.short	(.L_1 - .L_0)
	.align		4
.L_0:
        /*0004*/ 	.word	index@(_Z14clusterCheckeriPiS_PtPfS1_PhPb)
        /*0008*/ 	.word	0x0000001e


	//----- nvinfo : EIATTR_FRAME_SIZE
	.align		4
.L_1:
        /*000c*/ 	.byte	0x04, 0x11
        /*000e*/ 	.short	(.L_3 - .L_2)
	.align		4
.L_2:
        /*0010*/ 	.word	index@($__internal_0_$__cuda_sm3x_div_rn_noftz_f32_slowpath)
        /*0014*/ 	.word	0x00000000


	//----- nvinfo : EIATTR_FRAME_SIZE
	.align		4
.L_3:
        /*0018*/ 	.byte	0x04, 0x11
        /*001a*/ 	.short	(.L_5 - .L_4)
	.align		4
.L_4:
        /*001c*/ 	.word	index@(_Z14clusterCheckeriPiS_PtPfS1_PhPb)
        /*0020*/ 	.word	0x00000000


	//----- nvinfo : EIATTR_REGCOUNT
	.align		4
.L_5:
        /*0024*/ 	.byte	0x04, 0x2f
        /*0026*/ 	.short	(.L_7 - .L_6)
	.align		4
.L_6:
        /*0028*/ 	.word	index@(_Z13findBoundriesiiPKiPfPiS2_PKtPKfS4_)
        /*002c*/ 	.word	0x0000001a


	//----- nvinfo : EIATTR_FRAME_SIZE
	.align		4
.L_7:
        /*0030*/ 	.byte	0x04, 0x11
        /*0032*/ 	.short	(.L_9 - .L_8)
	.align		4
.L_8:
        /*0034*/ 	.word	index@(_Z13findBoundriesiiPKiPfPiS2_PKtPKfS4_)
        /*0038*/ 	.word	0x00000000


	//----- nvinfo : EIATTR_REGCOUNT
	.align		4
.L_9:
        /*003c*/ 	.byte	0x04, 0x2f
        /*003e*/ 	.short	(.L_11 - .L_10)
	.align		4
.L_10:
        /*0040*/ 	.word	index@(_Z15getNCSeedStripsiPKtPKfS0_PiS3_)
        /*0044*/ 	.word	0x00000016


	//----- nvinfo : EIATTR_FRAME_SIZE
	.align		4
.L_11:
        /*0048*/ 	.byte	0x04, 0x11
        /*004a*/ 	.short	(.L_13 - .L_12)
	.align		4
.L_12:
        /*004c*/ 	.word	index@(_Z15getNCSeedStripsiPKtPKfS0_PiS3_)
        /*0050*/ 	.word	0x00000000


	//----- nvinfo : EIATTR_REGCOUNT
	.align		4
.L_13:
        /*0054*/ 	.byte	0x04, 0x2f
        /*0056*/ 	.short	(.L_15 - .L_14)
	.align		4
.L_14:
        /*0058*/ 	.word	index@(_Z16getNCSeedStrips1iPKtPiS1_)
        /*005c*/ 	.word	0x00000012


	//----- nvinfo : EIATTR_FRAME_SIZE
	.align		4
.L_15:
        /*0060*/ 	.byte	0x04, 0x11
        /*0062*/ 	.short	(.L_17 - .L_16)
	.align		4
.L_16:
        /*0064*/ 	.word	index@(_Z16getNCSeedStrips1iPKtPiS1_)
        /*0068*/ 	.word	0x00000000


	//----- nvinfo : EIATTR_MIN_STACK_SIZE
	.align		4
.L_17:
        /*006c*/ 	.byte	0x04, 0x12
        /*006e*/ 	.short	(.L_19 - .L_18)
	.align		4
.L_18:
        /*0070*/ 	.word	index@(_Z16getNCSeedStrips1iPKtPiS1_)
        /*0074*/ 	.word	0x00000000


	//----- nvinfo : EIATTR_MIN_STACK_SIZE
	.align		4
.L_19:
        /*0078*/ 	.byte	0x04, 0x12
        /*007a*/ 	.short	(.L_21 - .L_20)
	.align		4
.L_20:
        /*007c*/ 	.word	index@(_Z15getNCSeedStripsiPKtPKfS0_PiS3_)
        /*0080*/ 	.word	0x00000000


	//----- nvinfo : EIATTR_MIN_STACK_SIZE
	.align		4
.L_21:
        /*0084*/ 	.byte	0x04, 0x12
        /*0086*/ 	.short	(.L_23 - .L_22)
	.align		4
.L_22:
        /*0088*/ 	.word	index@(_Z13findBoundriesiiPKiPfPiS2_PKtPKfS4_)
        /*008c*/ 	.word	0x00000000


	//----- nvinfo : EIATTR_MIN_STACK_SIZE
	.align		4
.L_23:
        /*0090*/ 	.byte	0x04, 0x12
        /*0092*/ 	.short	(.L_25 - .L_24)
	.align		4
.L_24:
        /*0094*/ 	.word	index@(_Z14clusterCheckeriPiS_PtPfS1_PhPb)
        /*0098*/ 	.word	0x00000000
.L_25:


//--------------------- .nv.compat                --------------------------
	.section	.nv.compat,"",@"SHT_CUDA_COMPAT_INFO"
	.align	4
        /*0000*/ 	.byte	0x02, 0x09, 0x00, 0x00, 0x02, 0x02, 0x01, 0x00, 0x02, 0x05, 0x05, 0x00, 0x03, 0x07, 0x01, 0x01
        /*0010*/ 	.byte	0x02, 0x03, 0x00, 0x00, 0x02, 0x06, 0x01, 0x00, 0x04, 0x0b, 0x08, 0x00, 0x01, 0x00, 0x00, 0x00
        /*0020*/ 	.byte	0x00, 0x00, 0x00, 0x00


//--------------------- .nv.info._Z16getNCSeedStrips1iPKtPiS1_ --------------------------
	.section	.nv.info._Z16getNCSeedStrips1iPKtPiS1_,"",@"SHT_CUDA_INFO"
	.sectionflags	@""
	.align	4


	//----- nvinfo : EIATTR_CUDA_API_VERSION
	.align		4
        /*0000*/ 	.byte	0x04, 0x37
        /*0002*/ 	.short	(.L_27 - .L_26)
.L_26:
        /*0004*/ 	.word	0x00000082


	//----- nvinfo : EIATTR_KPARAM_INFO
	.align		4
.L_27:
        /*0008*/ 	.byte	0x04, 0x17
        /*000a*/ 	.short	(.L_29 - .L_28)
.L_28:
        /*000c*/ 	.word	0x00000000
        /*0010*/ 	.short	0x0003
        /*0012*/ 	.short	0x0018
        /*0014*/ 	.byte	0x00, 0xf5, 0x21, 0x00


	//----- nvinfo : EIATTR_KPARAM_INFO
	.align		4
.L_29:
        /*0018*/ 	.byte	0x04, 0x17
        /*001a*/ 	.short	(.L_31 - .L_30)
.L_30:
        /*001c*/ 	.word	0x00000000
        /*0020*/ 	.short	0x0002
        /*0022*/ 	.short	0x0010
        /*0024*/ 	.byte	0x00, 0xf5, 0x21, 0x00


	//----- nvinfo : EIATTR_KPARAM_INFO
	.align		4
.L_31:
        /*0028*/ 	.byte	0x04, 0x17
        /*002a*/ 	.short	(.L_33 - .L_32)
.L_32:
        /*002c*/ 	.word	0x00000000
        /*0030*/ 	.short	0x0001
        /*0032*/ 	.short	0x0008
        /*0034*/ 	.byte	0x00, 0xf5, 0x21, 0x00


	//----- nvinfo : EIATTR_KPARAM_INFO
	.align		4
.L_33:
        /*0038*/ 	.byte	0x04, 0x17
        /*003a*/ 	.short	(.L_35 - .L_34)
.L_34:
        /*003c*/ 	.word	0x00000000
        /*0040*/ 	.short	0x0000
        /*0042*/ 	.short	0x0000
        /*0044*/ 	.byte	0x00, 0xf0, 0x11, 0x00


	//----- nvinfo : EIATTR_SPARSE_MMA_MASK
	.align		4
.L_35:
        /*0048*/ 	.byte	0x03, 0x50
        /*004a*/ 	.short	0x0000


	//----- nvinfo : EIATTR_MAXREG_COUNT
	.align		4
        /*004c*/ 	.byte	0x03, 0x1b
        /*004e*/ 	.short	0x00ff


	//----- nvinfo : EIATTR_MERCURY_ISA_VERSION
	.align		4
        /*0050*/ 	.byte	0x03, 0x5f
        /*0052*/ 	.short	0x0101


	//----- nvinfo : EIATTR_VRC_CTA_INIT_COUNT
	.align		4
        /*0054*/ 	.byte	0x02, 0x4a
	.zero		1
	.zero		1


	//----- nvinfo : EIATTR_EXIT_INSTR_OFFSETS
	.align		4
        /*0058*/ 	.byte	0x04, 0x1c
        /*005a*/ 	.short	(.L_37 - .L_36)


	//   ....[0]....
.L_36:
        /*005c*/ 	.word	0x000000b0


	//   ....[1]....
        /*0060*/ 	.word	0x000002c0


	//   ....[2]....
        /*0064*/ 	.word	0x00000310


	//----- nvinfo : EIATTR_CRS_STACK_SIZE
	.align		4
.L_37:
        /*0068*/ 	.byte	0x04, 0x1e
        /*006a*/ 	.short	(.L_39 - .L_38)
.L_38:
        /*006c*/ 	.word	0x00000000


	//----- nvinfo : EIATTR_CBANK_PARAM_SIZE
	.align		4
.L_39:
        /*0070*/ 	.byte	0x03, 0x19
        /*0072*/ 	.short	0x0020


	//----- nvinfo : EIATTR_PARAM_CBANK
	.align		4
        /*0074*/ 	.byte	0x04, 0x0a
        /*0076*/ 	.short	(.L_41 - .L_40)
	.align		4
.L_40:
        /*0078*/ 	.word	index@(.nv.constant0._Z16getNCSeedStrips1iPKtPiS1_)
        /*007c*/ 	.short	0x0380
        /*007e*/ 	.short	0x0020


	//----- nvinfo : EIATTR_SW_WAR
	.align		4
.L_41:
        /*0080*/ 	.byte	0x04, 0x36
        /*0082*/ 	.short	(.L_43 - .L_42)
.L_42:
        /*0084*/ 	.word	0x00000008
.L_43:


//--------------------- .nv.info._Z15getNCSeedStripsiPKtPKfS0_PiS3_ --------------------------
	.section	.nv.info._Z15getNCSeedStripsiPKtPKfS0_PiS3_,"",@"SHT_CUDA_INFO"
	.sectionflags	@""
	.align	4


	//----- nvinfo : EIATTR_CUDA_API_VERSION
	.align		4
        /*0000*/ 	.byte	0x04, 0x37
        /*0002*/ 	.short	(.L_45 - .L_44)
.L_44:
        /*0004*/ 	.word	0x00000082


	//----- nvinfo : EIATTR_KPARAM_INFO
	.align		4
.L_45:
        /*0008*/ 	.byte	0x04, 0x17
        /*000a*/ 	.short	(.L_47 - .L_46)
.L_46:
        /*000c*/ 	.word	0x00000000
        /*0010*/ 	.short	0x0005
        /*0012*/ 	.short	0x0028
        /*0014*/ 	.byte	0x00, 0xf5, 0x21, 0x00


	//----- nvinfo : EIATTR_KPARAM_INFO
	.align		4
.L_47:
        /*0018*/ 	.byte	0x04, 0x17
        /*001a*/ 	.short	(.L_49 - .L_48)
.L_48:
        /*001c*/ 	.word	0x00000000
        /*0020*/ 	.short	0x0004
        /*0022*/ 	.short	0x0020
        /*0024*/ 	.byte	0x00, 0xf5, 0x21, 0x00


	//----- nvinfo : EIATTR_KPARAM_INFO
	.align		4
.L_49:
        /*0028*/ 	.byte	0x04, 0x17
        /*002a*/ 	.short	(.L_51 - .L_50)
.L_50:
        /*002c*/ 	.word	0x00000000
        /*0030*/ 	.short	0x0003
        /*0032*/ 	.short	0x0018
        /*0034*/ 	.byte	0x00, 0xf5, 0x21, 0x00


	//----- nvinfo : EIATTR_KPARAM_INFO
	.align		4
.L_51:
        /*0038*/ 	.byte	0x04, 0x17
        /*003a*/ 	.short	(.L_53 - .L_52)
.L_52:
        /*003c*/ 	.word	0x00000000
        /*0040*/ 	.short	0x0002
        /*0042*/ 	.short	0x0010
        /*0044*/ 	.byte	0x00, 0xf5, 0x21, 0x00


	//----- nvinfo : EIATTR_KPARAM_INFO
	.align		4
.L_53:
        /*0048*/ 	.byte	0x04, 0x17
        /*004a*/ 	.short	(.L_55 - .L_54)
.L_54:
        /*004c*/ 	.word	0x00000000
        /*0050*/ 	.short	0x0001
        /*0052*/ 	.short	0x0008
        /*0054*/ 	.byte	0x00, 0xf5, 0x21, 0x00


	//----- nvinfo : EIATTR_KPARAM_INFO
	.align		4
.L_55:
        /*0058*/ 	.byte	0x04, 0x17
        /*005a*/ 	.short	(.L_57 - .L_56)
.L_56:
        /*005c*/ 	.word	0x00000000
        /*0060*/ 	.short	0x0000
        /*0062*/ 	.short	0x0000
        /*0064*/ 	.byte	0x00, 0xf0, 0x11, 0x00


	//----- nvinfo : EIATTR_SPARSE_MMA_MASK
	.align		4
.L_57:
        /*0068*/ 	.byte	0x03, 0x50
        /*006a*/ 	.short	0x0000


	//----- nvinfo : EIATTR_MAXREG_COUNT
	.align		4
        /*006c*/ 	.byte	0x03, 0x1b
        /*006e*/ 	.short	0x00ff


	//----- nvinfo : EIATTR_MERCURY_ISA_VERSION
	.align		4
        /*0070*/ 	.byte	0x03, 0x5f
        /*0072*/ 	.short	0x0101


	//----- nvinfo : EIATTR_VRC_CTA_INIT_COUNT
	.align		4
        /*0074*/ 	.byte	0x02, 0x4a
	.zero		1
	.zero		1


	//----- nvinfo : EIATTR_EXIT_INSTR_OFFSETS
	.align		4
        /*0078*/ 	.byte	0x04, 0x1c
        /*007a*/ 	.short	(.L_59 - .L_58)


	//   ....[0]....
.L_58:
        /*007c*/ 	.word	0x00000070


	//   ....[1]....
        /*0080*/ 	.word	0x000001d0


	//----- nvinfo : EIATTR_CRS_STACK_SIZE
	.align		4
.L_59:
        /*0084*/ 	.byte	0x04, 0x1e
        /*0086*/ 	.short	(.L_61 - .L_60)
.L_60:
        /*0088*/ 	.word	0x00000000


	//----- nvinfo : EIATTR_CBANK_PARAM_SIZE
	.align		4
.L_61:
        /*008c*/ 	.byte	0x03, 0x19
        /*008e*/ 	.short	0x0030


	//----- nvinfo : EIATTR_PARAM_CBANK
	.align		4
        /*0090*/ 	.byte	0x04, 0x0a
        /*0092*/ 	.short	(.L_63 - .L_62)
	.align		4
.L_62:
        /*0094*/ 	.word	index@(.nv.constant0._Z15getNCSeedStripsiPKtPKfS0_PiS3_)
        /*0098*/ 	.short	0x0380
        /*009a*/ 	.short	0x0030


	//----- nvinfo : EIATTR_SW_WAR
	.align		4
.L_63:
        /*009c*/ 	.byte	0x04, 0x36
        /*009e*/ 	.short	(.L_65 - .L_64)
.L_64:
        /*00a0*/ 	.word	0x00000008
.L_65:


//--------------------- .nv.info._Z13findBoundriesiiPKiPfPiS2_PKtPKfS4_ --------------------------
	.section	.nv.info._Z13findBoundriesiiPKiPfPiS2_PKtPKfS4_,"",@"SHT_CUDA_INFO"
	.sectionflags	@""
	.align	4


	//----- nvinfo : EIATTR_CUDA_API_VERSION
	.align		4
        /*0000*/ 	.byte	0x04, 0x37
        /*0002*/ 	.short	(.L_67 - .L_66)
.L_66:
        /*0004*/ 	.word	0x00000082


	//----- nvinfo : EIATTR_KPARAM_INFO
	.align		4
.L_67:
        /*0008*/ 	.byte	0x04, 0x17
        /*000a*/ 	.short	(.L_69 - .L_68)
.L_68:
        /*000c*/ 	.word	0x00000000
        /*0010*/ 	.short	0x0008
        /*0012*/ 	.short	0x0038
        /*0014*/ 	.byte	0x00, 0xf5, 0x21, 0x00


	//----- nvinfo : EIATTR_KPARAM_INFO
	.align		4
.L_69:
        /*0018*/ 	.byte	0x04, 0x17
        /*001a*/ 	.short	(.L_71 - .L_70)
.L_70:
        /*001c*/ 	.word	0x00000000
        /*0020*/ 	.short	0x0007
        /*0022*/ 	.short	0x0030
        /*0024*/ 	.byte	0x00, 0xf5, 0x21, 0x00


	//----- nvinfo : EIATTR_KPARAM_INFO
	.align		4
.L_71:
        /*0028*/ 	.byte	0x04, 0x17
        /*002a*/ 	.short	(.L_73 - .L_72)
.L_72:
        /*002c*/ 	.word	0x00000000
        /*0030*/ 	.short	0x0006
        /*0032*/ 	.short	0x0028
        /*0034*/ 	.byte	0x00, 0xf5, 0x21, 0x00


	//----- nvinfo : EIATTR_KPARAM_INFO
	.align		4
.L_73:
        /*0038*/ 	.byte	0x04, 0x17
        /*003a*/ 	.short	(.L_75 - .L_74)
.L_74:
        /*003c*/ 	.word	0x00000000
        /*0040*/ 	.short	0x0005
        /*0042*/ 	.short	0x0020
        /*0044*/ 	.byte	0x00, 0xf5, 0x21, 0x00


	//----- nvinfo : EIATTR_KPARAM_INFO
	.align		4
.L_75:
        /*0048*/ 	.byte	0x04, 0x17
        /*004a*/ 	.short	(.L_77 - .L_76)
.L_76:
        /*004c*/ 	.word	0x00000000
        /*0050*/ 	.short	0x0004
        /*0052*/ 	.short	0x0018
        /*0054*/ 	.byte	0x00, 0xf5, 0x21, 0x00


	//----- nvinfo : EIATTR_KPARAM_INFO
	.align		4
.L_77:
        /*0058*/ 	.byte	0x04, 0x17
        /*005a*/ 	.short	(.L_79 - .L_78)
.L_78:
        /*005c*/ 	.word	0x00000000
        /*0060*/ 	.short	0x0003
        /*0062*/ 	.short	0x0010
        /*0064*/ 	.byte	0x00, 0xf5, 0x21, 0x00


	//----- nvinfo : EIATTR_KPARAM_INFO
	.align		4
.L_79:
        /*0068*/ 	.byte	0x04, 0x17
        /*006a*/ 	.short	(.L_81 - .L_80)
.L_80:
        /*006c*/ 	.word	0x00000000
        /*0070*/ 	.short	0x0002
        /*0072*/ 	.short	0x0008
        /*0074*/ 	.byte	0x00, 0xf5, 0x21, 0x00


	//----- nvinfo : EIATTR_KPARAM_INFO
	.align		4
.L_81:
        /*0078*/ 	.byte	0x04, 0x17
        /*007a*/ 	.short	(.L_83 - .L_82)
.L_82:
        /*007c*/ 	.word	0x00000000
        /*0080*/ 	.short	0x0001
        /*0082*/ 	.short	0x0004
        /*0084*/ 	.byte	0x00, 0xf0, 0x11, 0x00


	//----- nvinfo : EIATTR_KPARAM_INFO
	.align		4
.L_83:
        /*0088*/ 	.byte	0x04, 0x17
        /*008a*/ 	.short	(.L_85 - .L_84)
.L_84:
        /*008c*/ 	.word	0x00000000
        /*0090*/ 	.short	0x0000
        /*0092*/ 	.short	0x0000
        /*0094*/ 	.byte	0x00, 0xf0, 0x11, 0x00


	//----- nvinfo : EIATTR_SPARSE_MMA_MASK
	.align		4
.L_85:
        /*0098*/ 	.byte	0x03, 0x50
        /*009a*/ 	.short	0x0000


	//----- nvinfo : EIATTR_MAXREG_COUNT
	.align		4
        /*009c*/ 	.byte	0x03, 0x1b
        /*009e*/ 	.short	0x00ff


	//----- nvinfo : EIATTR_MERCURY_ISA_VERSION
	.align		4
        /*00a0*/ 	.byte	0x03, 0x5f
        /*00a2*/ 	.short	0x0101


	//----- nvinfo : EIATTR_VRC_CTA_INIT_COUNT
	.align		4
        /*00a4*/ 	.byte	0x02, 0x4a
	.zero		1
	.zero		1


	//----- nvinfo : EIATTR_EXIT_INSTR_OFFSETS
	.align		4
        /*00a8*/ 	.byte	0x04, 0x1c
        /*00aa*/ 	.short	(.L_87 - .L_86)


	//   ....[0]....
.L_86:
        /*00ac*/ 	.word	0x00000070


	//   ....[1]....
        /*00b0*/ 	.word	0x00000620


	//----- nvinfo : EIATTR_CRS_STACK_SIZE
	.align		4
.L_87:
        /*00b4*/ 	.byte	0x04, 0x1e
        /*00b6*/ 	.short	(.L_89 - .L_88)
.L_88:
        /*00b8*/ 	.word	0x00000000


	//----- nvinfo : EIATTR_CBANK_PARAM_SIZE
	.align		4
.L_89:
        /*00bc*/ 	.byte	0x03, 0x19
        /*00be*/ 	.short	0x0040


	//----- nvinfo : EIATTR_PARAM_CBANK
	.align		4
        /*00c0*/ 	.byte	0x04, 0x0a
        /*00c2*/ 	.short	(.L_91 - .L_90)
	.align		4
.L_90:
        /*00c4*/ 	.word	index@(.nv.constant0._Z13findBoundriesiiPKiPfPiS2_PKtPKfS4_)
        /*00c8*/ 	.short	0x0380
        /*00ca*/ 	.short	0x0040


	//----- nvinfo : EIATTR_SW_WAR
	.align		4
.L_91:
        /*00cc*/ 	.byte	0x04, 0x36
        /*00ce*/ 	.short	(.L_93 - .L_92)
.L_92:
        /*00d0*/ 	.word	0x00000008
.L_93:


//--------------------- .nv.info._Z14clusterCheckeriPiS_PtPfS1_PhPb --------------------------
	.section	.nv.info._Z14clusterCheckeriPiS_PtPfS1_PhPb,"",@"SHT_CUDA_INFO"
	.sectionflags	@""
	.align	4


	//----- nvinfo : EIATTR_CUDA_API_VERSION
	.align		4
        /*0000*/ 	.byte	0x04, 0x37
        /*0002*/ 	.short	(.L_95 - .L_94)
.L_94:
        /*0004*/ 	.word	0x00000082


	//----- nvinfo : EIATTR_KPARAM_INFO
	.align		4
.L_95:
        /*0008*/ 	.byte	0x04, 0x17
        /*000a*/ 	.short	(.L_97 - .L_96)
.L_96:
        /*000c*/ 	.word	0x00000000
        /*0010*/ 	.short	0x0007
        /*0012*/ 	.short	0x0038
        /*0014*/ 	.byte	0x00, 0xf5, 0x21, 0x00


	//----- nvinfo : EIATTR_KPARAM_INFO
	.align		4
.L_97:
        /*0018*/ 	.byte	0x04, 0x17
        /*001a*/ 	.short	(.L_99 - .L_98)
.L_98:
        /*001c*/ 	.word	0x00000000
        /*0020*/ 	.short	0x0006
        /*0022*/ 	.short	0x0030
        /*0024*/ 	.byte	0x00, 0xf5, 0x21, 0x00


	//----- nvinfo : EIATTR_KPARAM_INFO
	.align		4
.L_99:
        /*0028*/ 	.byte	0x04, 0x17
        /*002a*/ 	.short	(.L_101 - .L_100)
.L_100:
        /*002c*/ 	.word	0x00000000
        /*0030*/ 	.short	0x0005
        /*0032*/ 	.short	0x0028
        /*0034*/ 	.byte	0x00, 0xf5, 0x21, 0x00


	//----- nvinfo : EIATTR_KPARAM_INFO
	.align		4
.L_101:
        /*0038*/ 	.byte	0x04, 0x17
        /*003a*/ 	.short	(.L_103 - .L_102)
.L_102:
        /*003c*/ 	.word	0x00000000
        /*0040*/ 	.short	0x0004
        /*0042*/ 	.short	0x0020
        /*0044*/ 	.byte	0x00, 0xf5, 0x21, 0x00


	//----- nvinfo : EIATTR_KPARAM_INFO
	.align		4
.L_103:
        /*0048*/ 	.byte	0x04, 0x17
        /*004a*/ 	.short	(.L_105 - .L_104)
.L_104:
        /*004c*/ 	.word	0x00000000
        /*0050*/ 	.short	0x0003
        /*0052*/ 	.short	0x0018
        /*0054*/ 	.byte	0x00, 0xf5, 0x21, 0x00


	//----- nvinfo : EIATTR_KPARAM_INFO
	.align		4
.L_105:
        /*0058*/ 	.byte	0x04, 0x17
        /*005a*/ 	.short	(.L_107 - .L_106)
.L_106:
        /*005c*/ 	.word	0x00000000
        /*0060*/ 	.short	0x0002
        /*0062*/ 	.short	0x0010
        /*0064*/ 	.byte	0x00, 0xf5, 0x21, 0x00


	//----- nvinfo : EIATTR_KPARAM_INFO
	.align		4
.L_107:
        /*0068*/ 	.byte	0x04, 0x17
        /*006a*/ 	.short	(.L_109 - .L_108)
.L_108:
        /*006c*/ 	.word	0x00000000
        /*0070*/ 	.short	0x0001
        /*0072*/ 	.short	0x0008
        /*0074*/ 	.byte	0x00, 0xf5, 0x21, 0x00


	//----- nvinfo : EIATTR_KPARAM_INFO
	.align		4
.L_109:
        /*0078*/ 	.byte	0x04, 0x17
        /*007a*/ 	.short	(.L_111 - .L_110)
.L_110:
        /*007c*/ 	.word	0x00000000
        /*0080*/ 	.short	0x0000
        /*0082*/ 	.short	0x0000
        /*0084*/ 	.byte	0x00, 0xf0, 0x11, 0x00


	//----- nvinfo : EIATTR_SPARSE_MMA_MASK
	.align		4
.L_111:
        /*0088*/ 	.byte	0x03, 0x50
        /*008a*/ 	.short	0x0000


	//----- nvinfo : EIATTR_MAXREG_COUNT
	.align		4
        /*008c*/ 	.byte	0x03, 0x1b
        /*008e*/ 	.short	0x00ff


	//----- nvinfo : EIATTR_MERCURY_ISA_VERSION
	.align		4
        /*0090*/ 	.byte	0x03, 0x5f
        /*0092*/ 	.short	0x0101


	//----- nvinfo : EIATTR_VRC_CTA_INIT_COUNT
	.align		4
        /*0094*/ 	.byte	0x02, 0x4a
	.zero		1
	.zero		1


	//----- nvinfo : EIATTR_EXIT_INSTR_OFFSETS
	.align		4
        /*0098*/ 	.byte	0x04, 0x1c
        /*009a*/ 	.short	(.L_113 - .L_112)


	//   ....[0]....
.L_112:
        /*009c*/ 	.word	0x00000070


	//   ....[1]....
        /*00a0*/ 	.word	0x00001a70


	//----- nvinfo : EIATTR_CRS_STACK_SIZE
	.align		4
.L_113:
        /*00a4*/ 	.byte	0x04, 0x1e
        /*00a6*/ 	.short	(.L_115 - .L_114)
.L_114:
        /*00a8*/ 	.word	0x00000000


	//----- nvinfo : EIATTR_CBANK_PARAM_SIZE
	.align		4
.L_115:
        /*00ac*/ 	.byte	0x03, 0x19
        /*00ae*/ 	.short	0x0040


	//----- nvinfo : EIATTR_PARAM_CBANK
	.align		4
        /*00b0*/ 	.byte	0x04, 0x0a
        /*00b2*/ 	.short	(.L_117 - .L_116)
	.align		4
.L_116:
        /*00b4*/ 	.word	index@(.nv.constant0._Z14clusterCheckeriPiS_PtPfS1_PhPb)
        /*00b8*/ 	.short	0x0380
        /*00ba*/ 	.short	0x0040


	//----- nvinfo : EIATTR_SW_WAR
	.align		4
.L_117:
        /*00bc*/ 	.byte	0x04, 0x36
        /*00be*/ 	.short	(.L_119 - .L_118)
.L_118:
        /*00c0*/ 	.word	0x00000008
.L_119:


//--------------------- .nv.callgraph             --------------------------
	.section	.nv.callgraph,"",@"SHT_CUDA_CALLGRAPH"
	.align	4
	.sectionentsize	8
	.align		4
        /*0000*/ 	.word	0x00000000
	.align		4
        /*0004*/ 	.word	0xffffffff
	.align		4
        /*0008*/ 	.word	0x00000000
	.align		4
        /*000c*/ 	.word	0xfffffffe
	.align		4
        /*0010*/ 	.word	0x00000000
	.align		4
        /*0014*/ 	.word	0xfffffffd
	.align		4
        /*0018*/ 	.word	0x00000000
	.align		4
        /*001c*/ 	.word	0xfffffffc


//--------------------- .text._Z16getNCSeedStrips1iPKtPiS1_ --------------------------
	.section	.text._Z16getNCSeedStrips1iPKtPiS1_,"ax",@progbits
	.align	128
        .global         _Z16getNCSeedStrips1iPKtPiS1_
        .type           _Z16getNCSeedStrips1iPKtPiS1_,@function
        .size           _Z16getNCSeedStrips1iPKtPiS1_,(.L_x_79 - _Z16getNCSeedStrips1iPKtPiS1_)
        .other          _Z16getNCSeedStrips1iPKtPiS1_,@"STO_CUDA_ENTRY STV_DEFAULT"
_Z16getNCSeedStrips1iPKtPiS1_:
.text._Z16getNCSeedStrips1iPKtPiS1_:
[----:B------:R-:W-:Y:S01]  /*0000*/  LDC R1, c[0x0][0x37c] ;  /* 0x0000df00ff017b82 */ /* 0x000fe20000000800 */
[----:B------:R-:W0:Y:S07]  /*0010*/  S2R R0, SR_TID.X ;  /* 0x0000000000007919 */ /* 0x000e2e0000002100 */
[----:B------:R-:W0:Y:S01]  /*0020*/  S2UR UR6, SR_CTAID.X ;  /* 0x00000000000679c3 */ /* 0x000e220000002500 */
[----:B------:R-:W1:Y:S01]  /*0030*/  LDCU.64 UR4, c[0x0][0x358] ;  /* 0x00006b00ff0477ac */ /* 0x000e620008000a00 */
[----:B------:R-:W2:Y:S06]  /*0040*/  LDCU UR7, c[0x0][0x380] ;  /* 0x00007000ff0777ac */ /* 0x000eac0008000800 */
[----:B------:R-:W0:Y:S02]  /*0050*/  LDC R13, c[0x0][0x360] ;  /* 0x0000d800ff0d7b82 */ /* 0x000e240000000800 */
[----:B0-----:R-:W-:-:S05]  /*0060*/  IMAD R0, R13, UR6, R0 ;  /* 0x000000060d007c24 */ /* 0x001fca000f8e0200 */
[----:B------:R-:W-:-:S13]  /*0070*/  ISETP.NE.AND P0, PT, R0, RZ, PT ;  /* 0x000000ff0000720c */ /* 0x000fda0003f05270 */
[----:B-12---:R-:W-:Y:S05]  /*0080*/  @!P0 BRA `(.L_x_0) ;  /* 0x0000000000908947 */ /* 0x006fea0003800000 */
[----:B------:R-:W0:Y:S02]  /*0090*/  LDCU UR6, c[0x0][0x380] ;  /* 0x00007000ff0677ac */ /* 0x000e240008000800 */
[----:B0-----:R-:W-:-:S13]  /*00a0*/  ISETP.GE.U32.AND P0, PT, R0, UR6, PT ;  /* 0x0000000600007c0c */ /* 0x001fda000bf06070 */
[----:B------:R-:W-:Y:S05]  /*00b0*/  @P0 EXIT ;  /* 0x000000000000094d */ /* 0x000fea0003800000 */
[----:B------:R-:W0:Y:S01]  /*00c0*/  LDC.64 R2, c[0x0][0x390] ;  /* 0x0000e400ff027b82 */ /* 0x000e220000000a00 */
[----:B------:R-:W1:Y:S07]  /*00d0*/  LDCU UR6, c[0x0][0x370] ;  /* 0x00006e00ff0677ac */ /* 0x000e6e0008000800 */
[----:B------:R-:W2:Y:S08]  /*00e0*/  LDC.64 R4, c[0x0][0x388] ;  /* 0x0000e200ff047b82 */ /* 0x000eb00000000a00 */
[----:B------:R-:W3:Y:S01]  /*00f0*/  LDC.64 R6, c[0x0][0x398] ;  /* 0x0000e600ff067b82 */ /* 0x000ee20000000a00 */
[----:B-1----:R-:W-:-:S07]  /*0100*/  IMAD R13, R13, UR6, RZ ;  /* 0x000000060d0d7c24 */ /* 0x002fce000f8e02ff */
.L_x_5:
[----:B0-----:R-:W-:-:S06]  /*0110*/  IMAD.WIDE.U32 R8, R0, 0x4, R2 ;  /* 0x0000000400087825 */ /* 0x001fcc00078e0002 */
[----:B------:R-:W4:Y:S01]  /*0120*/  LDG.E R8, desc[UR4][R8.64] ;  /* 0x0000000408087981 */ /* 0x000f22000c1e1900 */
[----:B------:R-:W-:Y:S01]  /*0130*/  BSSY.RECONVERGENT B0, `(.L_x_1) ;  /* 0x0000015000007945 */ /* 0x000fe20003800200 */
[----:B----4-:R-:W-:-:S13]  /*0140*/  ISETP.NE.AND P0, PT, R8, 0x1, PT ;  /* 0x000000010800780c */ /* 0x010fda0003f05270 */
[----:B------:R-:W-:Y:S05]  /*0150*/  @P0 BRA `(.L_x_2) ;  /* 0x0000000000480947 */ /* 0x000fea0003800000 */
[C---:B------:R-:W-:Y:S01]  /*0160*/  IADD3 R15, PT, PT, R0.reuse, -0x1, RZ ;  /* 0xffffffff000f7810 */ /* 0x040fe20007ffe0ff */
[----:B--2---:R-:W-:-:S04]  /*0170*/  IMAD.WIDE.U32 R8, R0, 0x2, R4 ;  /* 0x0000000200087825 */ /* 0x004fc800078e0004 */
[----:B------:R-:W-:Y:S02]  /*0180*/  IMAD.WIDE.U32 R10, R15, 0x2, R4 ;  /* 0x000000020f0a7825 */ /* 0x000fe400078e0004 */
[----:B------:R-:W2:Y:S04]  /*0190*/  LDG.E.U16 R8, desc[UR4][R8.64] ;  /* 0x0000000408087981 */ /* 0x000ea8000c1e1500 */
[----:B------:R-:W2:Y:S01]  /*01a0*/  LDG.E.U16 R11, desc[UR4][R10.64] ;  /* 0x000000040a0b7981 */ /* 0x000ea2000c1e1500 */
[----:B------:R-:W-:Y:S01]  /*01b0*/  BSSY.RELIABLE B1, `(.L_x_3) ;  /* 0x0000009000017945 */ /* 0x000fe20003800100 */
[----:B--2---:R-:W-:-:S04]  /*01c0*/  IADD3 R12, PT, PT, R8, -R11, RZ ;  /* 0x8000000b080c7210 */ /* 0x004fc80007ffe0ff */
[----:B------:R-:W-:-:S13]  /*01d0*/  ISETP.NE.AND P0, PT, R12, 0x1, PT ;  /* 0x000000010c00780c */ /* 0x000fda0003f05270 */
[----:B------:R-:W-:Y:S05]  /*01e0*/  @P0 BRA `(.L_x_4) ;  /* 0x0000000000140947 */ /* 0x000fea0003800000 */
[----:B------:R-:W-:-:S06]  /*01f0*/  IMAD.WIDE.U32 R8, R15, 0x4, R2 ;  /* 0x000000040f087825 */ /* 0x000fcc00078e0002 */
[----:B------:R-:W2:Y:S02]  /*0200*/  LDG.E R8, desc[UR4][R8.64] ;  /* 0x0000000408087981 */ /* 0x000ea4000c1e1900 */
[----:B--2---:R-:W-:-:S13]  /*0210*/  ISETP.NE.AND P0, PT, R8, RZ, PT ;  /* 0x000000ff0800720c */ /* 0x004fda0003f05270 */
[----:B------:R-:W-:Y:S05]  /*0220*/  @P0 BREAK.RELIABLE B1 ;  /* 0x0000000000010942 */ /* 0x000fea0003800100 */
[----:B------:R-:W-:Y:S05]  /*0230*/  @P0 BRA `(.L_x_2) ;  /* 0x0000000000100947 */ /* 0x000fea0003800000 */
.L_x_4:
[----:B------:R-:W-:Y:S05]  /*0240*/  BSYNC.RELIABLE B1 ;  /* 0x0000000000017941 */ /* 0x000fea0003800100 */
.L_x_3:
[----:B------:R-:W-:Y:S02]  /*0250*/  HFMA2 R11, -RZ, RZ, 0, 5.9604644775390625e-08 ;  /* 0x00000001ff0b7431 */ /* 0x000fe400000001ff */
[----:B---3--:R-:W-:-:S05]  /*0260*/  IMAD.WIDE.U32 R8, R0, 0x4, R6 ;  /* 0x0000000400087825 */ /* 0x008fca00078e0006 */
[----:B------:R0:W-:Y:S02]  /*0270*/  STG.E desc[UR4][R8.64], R11 ;  /* 0x0000000b08007986 */ /* 0x0001e4000c101904 */
.L_x_2:
[----:B------:R-:W-:Y:S05]  /*0280*/  BSYNC.RECONVERGENT B0 ;  /* 0x0000000000007941 */ /* 0x000fea0003800200 */
.L_x_1:
[----:B------:R-:W-:-:S04]  /*0290*/  IADD3 R0, PT, PT, R13, R0, RZ ;  /* 0x000000000d007210 */ /* 0x000fc80007ffe0ff */
[----:B------:R-:W-:-:S13]  /*02a0*/  ISETP.GE.U32.AND P0, PT, R0, UR7, PT ;  /* 0x0000000700007c0c */ /* 0x000fda000bf06070 */
[----:B------:R-:W-:Y:S05]  /*02b0*/  @!P0 BRA `(.L_x_5) ;  /* 0xfffffffc00948947 */ /* 0x000fea000383ffff */
[----:B------:R-:W-:Y:S05]  /*02c0*/  EXIT ;  /* 0x000000000000794d */ /* 0x000fea0003800000 */
.L_x_0:
[----:B------:R-:W0:Y:S02]  /*02d0*/  LDC.64 R2, c[0x0][0x390] ;  /* 0x0000e400ff027b82 */ /* 0x000e240000000a00 */
[----:B0-----:R-:W2:Y:S06]  /*02e0*/  LDG.E R3, desc[UR4][R2.64] ;  /* 0x0000000402037981 */ /* 0x001eac000c1e1900 */
[----:B------:R-:W2:Y:S02]  /*02f0*/  LDC.64 R4, c[0x0][0x398] ;  /* 0x0000e600ff047b82 */ /* 0x000ea40000000a00 */
[----:B--2---:R-:W-:Y:S01]  /*0300*/  STG.E desc[UR4][R4.64], R3 ;  /* 0x0000000304007986 */ /* 0x004fe2000c101904 */
[----:B------:R-:W-:Y:S05]  /*0310*/  EXIT ;  /* 0x000000000000794d */ /* 0x000fea0003800000 */
.L_x_6:
[----:B------:R-:W-:-:S00]  /*0320*/  BRA `(.L_x_6) ;  /* 0xfffffffc00fc7947 */ /* 0x000fc0000383ffff */
[----:B------:R-:W-:-:S00]  /*0330*/  NOP ;  /* 0x0000000000007918 */ /* 0x000fc00000000000 */
        /* <DEDUP_REMOVED lines=12> */
.L_x_79:


//--------------------- .text._Z15getNCSeedStripsiPKtPKfS0_PiS3_ --------------------------
	.section	.text._Z15getNCSeedStripsiPKtPKfS0_PiS3_,"ax",@progbits
	.align	128
        .global         _Z15getNCSeedStripsiPKtPKfS0_PiS3_
        .type           _Z15getNCSeedStripsiPKtPKfS0_PiS3_,@function
        .size           _Z15getNCSeedStripsiPKtPKfS0_PiS3_,(.L_x_80 - _Z15getNCSeedStripsiPKtPKfS0_PiS3_)
        .other          _Z15getNCSeedStripsiPKtPKfS0_PiS3_,@"STO_CUDA_ENTRY STV_DEFAULT"
_Z15getNCSeedStripsiPKtPKfS0_PiS3_:
.text._Z15getNCSeedStripsiPKtPKfS0_PiS3_:
[----:B------:R-:W-:Y:S01]  /*0000*/  LDC R1, c[0x0][0x37c] ;  /* 0x0000df00ff017b82 */ /* 0x000fe20000000800 */
[----:B------:R-:W0:Y:S07]  /*0010*/  S2R R0, SR_TID.X ;  /* 0x0000000000007919 */ /* 0x000e2e0000002100 */
[----:B------:R-:W0:Y:S01]  /*0020*/  S2UR UR4, SR_CTAID.X ;  /* 0x00000000000479c3 */ /* 0x000e220000002500 */
[----:B------:R-:W1:Y:S07]  /*0030*/  LDCU UR5, c[0x0][0x380] ;  /* 0x00007000ff0577ac */ /* 0x000e6e0008000800 */
[----:B------:R-:W0:Y:S02]  /*0040*/  LDC R17, c[0x0][0x360] ;  /* 0x0000d800ff117b82 */ /* 0x000e240000000800 */
[----:B0-----:R-:W-:-:S05]  /*0050*/  IMAD R0, R17, UR4, R0 ;  /* 0x0000000411007c24 */ /* 0x001fca000f8e0200 */
[----:B-1----:R-:W-:-:S13]  /*0060*/  ISETP.GE.U32.AND P0, PT, R0, UR5, PT ;  /* 0x0000000500007c0c */ /* 0x002fda000bf06070 */
[----:B------:R-:W-:Y:S05]  /*0070*/  @P0 EXIT ;  /* 0x000000000000094d */ /* 0x000fea0003800000 */
[----:B------:R-:W0:Y:S01]  /*0080*/  LDC.64 R2, c[0x0][0x390] ;  /* 0x0000e400ff027b82 */ /* 0x000e220000000a00 */
[----:B------:R-:W1:Y:S01]  /*0090*/  LDCU UR4, c[0x0][0x370] ;  /* 0x00006e00ff0477ac */ /* 0x000e620008000800 */
[----:B------:R-:W2:Y:S06]  /*00a0*/  LDCU.64 UR6, c[0x0][0x358] ;  /* 0x00006b00ff0677ac */ /* 0x000eac0008000a00 */
[----:B------:R-:W3:Y:S08]  /*00b0*/  LDC.64 R4, c[0x0][0x388] ;  /* 0x0000e200ff047b82 */ /* 0x000ef00000000a00 */
[----:B------:R-:W4:Y:S01]  /*00c0*/  LDC.64 R6, c[0x0][0x3a0] ;  /* 0x0000e800ff067b82 */ /* 0x000f220000000a00 */
[----:B-1----:R-:W-:-:S07]  /*00d0*/  IMAD R17, R17, UR4, RZ ;  /* 0x0000000411117c24 */ /* 0x002fce000f8e02ff */
.L_x_7:
[----:B0-----:R-:W-:-:S06]  /*00e0*/  IMAD.WIDE.U32 R8, R0, 0x4, R2 ;  /* 0x0000000400087825 */ /* 0x001fcc00078e0002 */
[----:B--2---:R-:W2:Y:S01]  /*00f0*/  LDG.E R8, desc[UR6][R8.64] ;  /* 0x0000000608087981 */ /* 0x004ea2000c1e1900 */
[----:B---3--:R-:W-:-:S06]  /*0100*/  IMAD.WIDE.U32 R10, R0, 0x2, R4 ;  /* 0x00000002000a7825 */ /* 0x008fcc00078e0004 */
[----:B------:R-:W3:Y:S01]  /*0110*/  LDG.E.U8 R10, desc[UR6][R10.64] ;  /* 0x000000060a0a7981 */ /* 0x000ee2000c1e1100 */
[----:B--2---:R-:W0:Y:S02]  /*0120*/  F2F.F64.F32 R12, R8 ;  /* 0x00000008000c7310 */ /* 0x004e240000201800 */
[----:B0-----:R-:W-:-:S10]  /*0130*/  DMUL R12, R12, 3 ;  /* 0x400800000c0c7828 */ /* 0x001fd40000000000 */
[----:B------:R-:W0:Y:S02]  /*0140*/  F2I.U32.F64.TRUNC R12, R12 ;  /* 0x0000000c000c7311 */ /* 0x000e24000030d000 */
[----:B01----:R-:W-:-:S04]  /*0150*/  LOP3.LUT R15, R12, 0xff, RZ, 0xc0, !PT ;  /* 0x000000ff0c0f7812 */ /* 0x003fc800078ec0ff */
[----:B---3--:R-:W-:Y:S01]  /*0160*/  ISETP.GT.U32.AND P0, PT, R15, R10, PT ;  /* 0x0000000a0f00720c */ /* 0x008fe20003f04070 */
[----:B----4-:R-:W-:Y:S01]  /*0170*/  IMAD.WIDE.U32 R14, R0, 0x4, R6 ;  /* 0x00000004000e7825 */ /* 0x010fe200078e0006 */
[----:B------:R-:W-:Y:S02]  /*0180*/  IADD3 R0, PT, PT, R17, R0, RZ ;  /* 0x0000000011007210 */ /* 0x000fe40007ffe0ff */
[----:B------:R-:W-:Y:S02]  /*0190*/  SEL R19, RZ, 0x1, P0 ;  /* 0x00000001ff137807 */ /* 0x000fe40000000000 */
[----:B------:R-:W-:-:S03]  /*01a0*/  ISETP.GE.U32.AND P0, PT, R0, UR5, PT ;  /* 0x0000000500007c0c */ /* 0x000fc6000bf06070 */
[----:B------:R1:W-:Y:S10]  /*01b0*/  STG.E desc[UR6][R14.64], R19 ;  /* 0x000000130e007986 */ /* 0x0003f4000c101906 */
[----:B------:R-:W-:Y:S05]  /*01c0*/  @!P0 BRA `(.L_x_7) ;  /* 0xfffffffc00c48947 */ /* 0x000fea000383ffff */
[----:B------:R-:W-:Y:S05]  /*01d0*/  EXIT ;  /* 0x000000000000794d */ /* 0x000fea0003800000 */
.L_x_8:
        /* <DEDUP_REMOVED lines=10> */
.L_x_80:


//--------------------- .text._Z13findBoundriesiiPKiPfPiS2_PKtPKfS4_ --------------------------
	.section	.text._Z13findBoundriesiiPKiPfPiS2_PKtPKfS4_,"ax",@progbits
	.align	128
        .global         _Z13findBoundriesiiPKiPfPiS2_PKtPKfS4_
        .type           _Z13findBoundriesiiPKiPfPiS2_PKtPKfS4_,@function
        .size           _Z13findBoundriesiiPKiPfPiS2_PKtPKfS4_,(.L_x_81 - _Z13findBoundriesiiPKiPfPiS2_PKtPKfS4_)
        .other          _Z13findBoundriesiiPKiPfPiS2_PKtPKfS4_,@"STO_CUDA_ENTRY STV_DEFAULT"
_Z13findBoundriesiiPKiPfPiS2_PKtPKfS4_:
.text._Z13findBoundriesiiPKiPfPiS2_PKtPKfS4_:
[----:B------:R-:W-:Y:S01]  /*0000*/  LDC R1, c[0x0][0x37c] ;  /* 0x0000df00ff017b82 */ /* 0x000fe20000000800 */
[----:B------:R-:W0:Y:S07]  /*0010*/  S2R R4, SR_TID.X ;  /* 0x0000000000047919 */ /* 0x000e2e0000002100 */
[----:B------:R-:W0:Y:S01]  /*0020*/  S2UR UR4, SR_CTAID.X ;  /* 0x00000000000479c3 */ /* 0x000e220000002500 */
[----:B------:R-:W1:Y:S07]  /*0030*/  LDCU UR5, c[0x0][0x384] ;  /* 0x00007080ff0577ac */ /* 0x000e6e0008000800 */
[----:B------:R-:W0:Y:S02]  /*0040*/  LDC R5, c[0x0][0x360] ;  /* 0x0000d800ff057b82 */ /* 0x000e240000000800 */
[----:B0-----:R-:W-:-:S05]  /*0050*/  IMAD R4, R5, UR4, R4 ;  /* 0x0000000405047c24 */ /* 0x001fca000f8e0204 */
[----:B-1----:R-:W-:-:S13]  /*0060*/  ISETP.GE.AND P0, PT, R4, UR5, PT ;  /* 0x0000000504007c0c */ /* 0x002fda000bf06270 */
[----:B------:R-:W-:Y:S05]  /*0070*/  @P0 EXIT ;  /* 0x000000000000094d */ /* 0x000fea0003800000 */
[----:B------:R-:W0:Y:S01]  /*0080*/  LDCU UR4, c[0x0][0x370] ;  /* 0x00006e00ff0477ac */ /* 0x000e220008000800 */
[----:B------:R-:W1:Y:S01]  /*0090*/  LDCU.64 UR6, c[0x0][0x358] ;  /* 0x00006b00ff0677ac */ /* 0x000e620008000a00 */
[----:B------:R-:W2:Y:S01]  /*00a0*/  LDCU UR5, c[0x0][0x380] ;  /* 0x00007000ff0577ac */ /* 0x000ea20008000800 */
[----:B0-----:R-:W-:-:S07]  /*00b0*/  IMAD R5, R5, UR4, RZ ;  /* 0x0000000405057c24 */ /* 0x001fce000f8e02ff */
.L_x_15:
[----:B0-----:R-:W0:Y:S01]  /*00c0*/  LDC.64 R2, c[0x0][0x390] ;  /* 0x0000e400ff027b82 */ /* 0x001e220000000a00 */
[----:B---3--:R-:W3:Y:S07]  /*00d0*/  LDCU UR4, c[0x0][0x384] ;  /* 0x00007080ff0477ac */ /* 0x008eee0008000800 */
[----:B----4-:R-:W4:Y:S08]  /*00e0*/  LDC.64 R8, c[0x0][0x388] ;  /* 0x0000e200ff087b82 */ /* 0x010f300000000a00 */
[----:B--2---:R-:W5:Y:S01]  /*00f0*/  LDC.64 R10, c[0x0][0x3b0] ;  /* 0x0000ec00ff0a7b82 */ /* 0x004f620000000a00 */
[----:B0-----:R-:W-:-:S05]  /*0100*/  IMAD.WIDE R2, R4, 0x4, R2 ;  /* 0x0000000404027825 */ /* 0x001fca00078e0202 */
[----:B-1----:R0:W-:Y:S01]  /*0110*/  STG.E desc[UR6][R2.64], RZ ;  /* 0x000000ff02007986 */ /* 0x0021e2000c101906 */
[----:B----4-:R-:W-:-:S05]  /*0120*/  IMAD.WIDE R8, R4, 0x4, R8 ;  /* 0x0000000404087825 */ /* 0x010fca00078e0208 */
[----:B------:R-:W5:Y:S02]  /*0130*/  LDG.E R6, desc[UR6][R8.64] ;  /* 0x0000000608067981 */ /* 0x000f64000c1e1900 */
[----:B-----5:R-:W-:-:S05]  /*0140*/  IMAD.WIDE R10, R6, 0x4, R10 ;  /* 0x00000004060a7825 */ /* 0x020fca00078e020a */
[----:B------:R-:W4:Y:S01]  /*0150*/  LDG.E R0, desc[UR6][R10.64] ;  /* 0x000000060a007981 */ /* 0x000f22000c1e1900 */
[----:B------:R-:W-:Y:S01]  /*0160*/  ISETP.GE.AND P0, PT, R6, 0x2, PT ;  /* 0x000000020600780c */ /* 0x000fe20003f06270 */
[----:B------:R-:W-:Y:S01]  /*0170*/  BSSY.RECONVERGENT B0, `(.L_x_9) ;  /* 0x0000024000007945 */ /* 0x000fe20003800200 */
[----:B------:R-:W-:Y:S01]  /*0180*/  MOV R14, R6 ;  /* 0x00000006000e7202 */ /* 0x000fe20000000f00 */
[----:B----4-:R-:W-:Y:S01]  /*0190*/  FFMA R7, R0, R0, RZ ;  /* 0x0000000000077223 */ /* 0x010fe200000000ff */
[-C--:B------:R-:W-:Y:S02]  /*01a0*/  MOV R0, R4.reuse ;  /* 0x0000000400007202 */ /* 0x080fe40000000f00 */
[----:B------:R-:W-:Y:S02]  /*01b0*/  IADD3 R4, PT, PT, R5, R4, RZ ;  /* 0x0000000405047210 */ /* 0x000fe40007ffe0ff */
[----:B------:R0:W-:Y:S02]  /*01c0*/  STG.E desc[UR6][R2.64], R7 ;  /* 0x0000000702007986 */ /* 0x0001e4000c101906 */
[----:B---3--:R-:W-:-:S03]  /*01d0*/  ISETP.GE.AND P1, PT, R4, UR4, PT ;  /* 0x0000000404007c0c */ /* 0x008fc6000bf26270 */
[----:B------:R-:W-:Y:S10]  /*01e0*/  @!P0 BRA `(.L_x_10) ;  /* 0x0000000000708947 */ /* 0x000ff40003800000 */
[----:B------:R-:W1:Y:S01]  /*01f0*/  LDC.64 R8, c[0x0][0x3a8] ;  /* 0x0000ea00ff087b82 */ /* 0x000e620000000a00 */
[----:B------:R-:W-:Y:S01]  /*0200*/  IMAD.MOV.U32 R18, RZ, RZ, R14 ;  /* 0x000000ffff127224 */ /* 0x000fe200078e000e */
[----:B------:R-:W-:-:S06]  /*0210*/  MOV R6, R14 ;  /* 0x0000000e00067202 */ /* 0x000fcc0000000f00 */
[----:B------:R-:W3:Y:S08]  /*0220*/  LDC.64 R10, c[0x0][0x3b0] ;  /* 0x0000ec00ff0a7b82 */ /* 0x000ef00000000a00 */
[----:B------:R-:W4:Y:S02]  /*0230*/  LDC.64 R12, c[0x0][0x3b8] ;  /* 0x0000ee00ff0c7b82 */ /* 0x000f240000000a00 */
.L_x_11:
[----:B------:R-:W-:Y:S01]  /*0240*/  IADD3 R15, PT, PT, R18, -0x1, RZ ;  /* 0xffffffff120f7810 */ /* 0x000fe20007ffe0ff */
[----:B-1----:R-:W-:-:S04]  /*0250*/  IMAD.WIDE R20, R6, 0x2, R8 ;  /* 0x0000000206147825 */ /* 0x002fc800078e0208 */
[----:B------:R-:W-:Y:S02]  /*0260*/  IMAD.WIDE.U32 R16, R15, 0x2, R8 ;  /* 0x000000020f107825 */ /* 0x000fe400078e0008 */
[----:B------:R-:W5:Y:S04]  /*0270*/  LDG.E.U16 R20, desc[UR6][R20.64] ;  /* 0x0000000614147981 */ /* 0x000f68000c1e1500 */
[----:B------:R-:W5:Y:S02]  /*0280*/  LDG.E.U16 R17, desc[UR6][R16.64] ;  /* 0x0000000610117981 */ /* 0x000f64000c1e1500 */
[----:B-----5:R-:W-:-:S05]  /*0290*/  IMAD.IADD R19, R17, 0x1, -R20 ;  /* 0x0000000111137824 */ /* 0x020fca00078e0a14 */
[----:B------:R-:W-:-:S04]  /*02a0*/  ISETP.GE.AND P0, PT, R19, -0x1, PT ;  /* 0xffffffff1300780c */ /* 0x000fc80003f06270 */
[----:B------:R-:W-:-:S13]  /*02b0*/  ISETP.GE.U32.OR P0, PT, R17, R20, !P0 ;  /* 0x000000141100720c */ /* 0x000fda0004706470 */
[----:B------:R-:W-:Y:S05]  /*02c0*/  @P0 BRA `(.L_x_10) ;  /* 0x0000000000380947 */ /* 0x000fea0003800000 */
[----:B---3--:R-:W-:-:S06]  /*02d0*/  IMAD.WIDE.U32 R16, R15, 0x4, R10 ;  /* 0x000000040f107825 */ /* 0x008fcc00078e000a */
[----:B------:R-:W3:Y:S01]  /*02e0*/  LDG.E R16, desc[UR6][R16.64] ;  /* 0x0000000610107981 */ /* 0x000ee2000c1e1900 */
[----:B----4-:R-:W-:-:S06]  /*02f0*/  IMAD.WIDE.U32 R20, R15, 0x2, R12 ;  /* 0x000000020f147825 */ /* 0x010fcc00078e000c */
[----:B------:R-:W4:Y:S01]  /*0300*/  LDG.E.U8 R20, desc[UR6][R20.64] ;  /* 0x0000000614147981 */ /* 0x000f22000c1e1100 */
[----:B------:R-:W-:Y:S02]  /*0310*/  ISETP.GT.U32.AND P2, PT, R18, 0x2, PT ;  /* 0x000000021200780c */ /* 0x000fe40003f44070 */
[----:B------:R-:W-:Y:S01]  /*0320*/  MOV R18, R15 ;  /* 0x0000000f00127202 */ /* 0x000fe20000000f00 */
[----:B---3--:R-:W-:-:S06]  /*0330*/  FADD R19, R16, R16 ;  /* 0x0000001010137221 */ /* 0x008fcc0000000000 */
[----:B------:R-:W1:Y:S02]  /*0340*/  F2I.U32.TRUNC.NTZ R19, R19 ;  /* 0x0000001300137305 */ /* 0x000e64000020f000 */
[----:B-1----:R-:W-:-:S04]  /*0350*/  LOP3.LUT R23, R19, 0xff, RZ, 0xc0, !PT ;  /* 0x000000ff13177812 */ /* 0x002fc800078ec0ff */
[----:B----4-:R-:W-:-:S13]  /*0360*/  ISETP.GE.U32.AND P0, PT, R23, R20, PT ;  /* 0x000000141700720c */ /* 0x010fda0003f06070 */
[----:B0-----:R-:W-:Y:S01]  /*0370*/  @!P0 FFMA R7, R16, R16, R7 ;  /* 0x0000001010078223 */ /* 0x001fe20000000007 */
[----:B------:R-:W-:-:S04]  /*0380*/  @!P0 IADD3 R6, PT, PT, R6, -0x1, RZ ;  /* 0xffffffff06068810 */ /* 0x000fc80007ffe0ff */
[----:B------:R0:W-:Y:S01]  /*0390*/  @!P0 STG.E desc[UR6][R2.64], R7 ;  /* 0x0000000702008986 */ /* 0x0001e2000c101906 */
[----:B------:R-:W-:Y:S05]  /*03a0*/  @P2 BRA `(.L_x_11) ;  /* 0xfffffffc00a42947 */ /* 0x000fea000383ffff */
.L_x_10:
[----:B--2---:R-:W-:Y:S05]  /*03b0*/  BSYNC.RECONVERGENT B0 ;  /* 0x0000000000007941 */ /* 0x004fea0003800200 */
.L_x_9:
[----:B------:R-:W1:Y:S01]  /*03c0*/  LDCU UR4, c[0x0][0x380] ;  /* 0x00007000ff0477ac */ /* 0x000e620008000800 */
[----:B------:R-:W-:Y:S01]  /*03d0*/  VIADD R15, R14, 0x1 ;  /* 0x000000010e0f7836 */ /* 0x000fe20000000000 */
[----:B------:R-:W-:Y:S04]  /*03e0*/  BSSY.RECONVERGENT B0, `(.L_x_12) ;  /* 0x000001c000007945 */ /* 0x000fe80003800200 */
[----:B-1----:R-:W-:-:S13]  /*03f0*/  ISETP.GE.AND P0, PT, R15, UR4, PT ;  /* 0x000000040f007c0c */ /* 0x002fda000bf06270 */
[----:B------:R-:W-:Y:S05]  /*0400*/  @P0 BRA `(.L_x_13) ;  /* 0x0000000000640947 */ /* 0x000fea0003800000 */
[----:B------:R-:W1:Y:S08]  /*0410*/  LDC.64 R8, c[0x0][0x3a8] ;  /* 0x0000ea00ff087b82 */ /* 0x000e700000000a00 */
[----:B---3--:R-:W2:Y:S08]  /*0420*/  LDC.64 R10, c[0x0][0x3b0] ;  /* 0x0000ec00ff0a7b82 */ /* 0x008eb00000000a00 */
[----:B----4-:R-:W3:Y:S02]  /*0430*/  LDC.64 R12, c[0x0][0x3b8] ;  /* 0x0000ee00ff0c7b82 */ /* 0x010ee40000000a00 */
.L_x_14:
[----:B-1----:R-:W-:-:S04]  /*0440*/  IMAD.WIDE R16, R15, 0x2, R8 ;  /* 0x000000020f107825 */ /* 0x002fc800078e0208 */
[----:B------:R-:W-:Y:S02]  /*0450*/  IMAD.WIDE R18, R14, 0x2, R8 ;  /* 0x000000020e127825 */ /* 0x000fe400078e0208 */
[----:B------:R-:W4:Y:S04]  /*0460*/  LDG.E.U16 R16, desc[UR6][R16.64] ;  /* 0x0000000610107981 */ /* 0x000f28000c1e1500 */
[----:B------:R-:W4:Y:S02]  /*0470*/  LDG.E.U16 R19, desc[UR6][R18.64] ;  /* 0x0000000612137981 */ /* 0x000f24000c1e1500 */
[----:B----4-:R-:W-:-:S04]  /*0480*/  IADD3 R20, PT, PT, -R16, R19, RZ ;  /* 0x0000001310147210 */ /* 0x010fc80007ffe1ff */
[----:B------:R-:W-:-:S04]  /*0490*/  ISETP.GE.AND P0, PT, R20, -0x1, PT ;  /* 0xffffffff1400780c */ /* 0x000fc80003f06270 */
[----:B------:R-:W-:-:S13]  /*04a0*/  ISETP.GE.U32.OR P0, PT, R19, R16, !P0 ;  /* 0x000000101300720c */ /* 0x000fda0004706470 */
[----:B------:R-:W-:Y:S05]  /*04b0*/  @P0 BRA `(.L_x_13) ;  /* 0x0000000000380947 */ /* 0x000fea0003800000 */
[----:B--2---:R-:W-:-:S06]  /*04c0*/  IMAD.WIDE R16, R15, 0x4, R10 ;  /* 0x000000040f107825 */ /* 0x004fcc00078e020a */
[----:B------:R-:W2:Y:S01]  /*04d0*/  LDG.E R16, desc[UR6][R16.64] ;  /* 0x0000000610107981 */ /* 0x000ea2000c1e1900 */
[----:B---3--:R-:W-:-:S06]  /*04e0*/  IMAD.WIDE R18, R15, 0x2, R12 ;  /* 0x000000020f127825 */ /* 0x008fcc00078e020c */
[----:B------:R-:W3:Y:S01]  /*04f0*/  LDG.E.U8 R18, desc[UR6][R18.64] ;  /* 0x0000000612127981 */ /* 0x000ee2000c1e1100 */
[----:B------:R-:W-:-:S04]  /*0500*/  IADD3 R15, PT, PT, R15, 0x1, RZ ;  /* 0x000000010f0f7810 */ /* 0x000fc80007ffe0ff */
[----:B------:R-:W-:Y:S01]  /*0510*/  ISETP.NE.AND P2, PT, R15, UR5, PT ;  /* 0x000000050f007c0c */ /* 0x000fe2000bf45270 */
[----:B--2---:R-:W-:-:S06]  /*0520*/  FADD R20, R16, R16 ;  /* 0x0000001010147221 */ /* 0x004fcc0000000000 */
[----:B------:R-:W1:Y:S02]  /*0530*/  F2I.U32.TRUNC.NTZ R20, R20 ;  /* 0x0000001400147305 */ /* 0x000e64000020f000 */
[----:B-1----:R-:W-:-:S04]  /*0540*/  LOP3.LUT R21, R20, 0xff, RZ, 0xc0, !PT ;  /* 0x000000ff14157812 */ /* 0x002fc800078ec0ff */
[----:B---3--:R-:W-:-:S13]  /*0550*/  ISETP.GE.U32.AND P0, PT, R21, R18, PT ;  /* 0x000000121500720c */ /* 0x008fda0003f06070 */
[----:B0-----:R-:W-:Y:S01]  /*0560*/  @!P0 FFMA R7, R16, R16, R7 ;  /* 0x0000001010078223 */ /* 0x001fe20000000007 */
[----:B------:R-:W-:-:S04]  /*0570*/  @!P0 IADD3 R14, PT, PT, R14, 0x1, RZ ;  /* 0x000000010e0e8810 */ /* 0x000fc80007ffe0ff */
[----:B------:R0:W-:Y:S01]  /*0580*/  @!P0 STG.E desc[UR6][R2.64], R7 ;  /* 0x0000000702008986 */ /* 0x0001e2000c101906 */
[----:B------:R-:W-:Y:S05]  /*0590*/  @P2 BRA `(.L_x_14) ;  /* 0xfffffffc00a82947 */ /* 0x000fea000383ffff */
.L_x_13:
[----:B------:R-:W-:Y:S05]  /*05a0*/  BSYNC.RECONVERGENT B0 ;  /* 0x0000000000007941 */ /* 0x000fea0003800200 */
.L_x_12:
[----:B0-----:R-:W0:Y:S08]  /*05b0*/  LDC.64 R2, c[0x0][0x398] ;  /* 0x0000e600ff027b82 */ /* 0x001e300000000a00 */
[----:B------:R-:W1:Y:S01]  /*05c0*/  LDC.64 R8, c[0x0][0x3a0] ;  /* 0x0000e800ff087b82 */ /* 0x000e620000000a00 */
[----:B0-----:R-:W-:-:S05]  /*05d0*/  IMAD.WIDE R2, R0, 0x4, R2 ;  /* 0x0000000400027825 */ /* 0x001fca00078e0202 */
[----:B------:R0:W-:Y:S01]  /*05e0*/  STG.E desc[UR6][R2.64], R6 ;  /* 0x0000000602007986 */ /* 0x0001e2000c101906 */
[----:B-1----:R-:W-:-:S05]  /*05f0*/  IMAD.WIDE R8, R0, 0x4, R8 ;  /* 0x0000000400087825 */ /* 0x002fca00078e0208 */
[----:B------:R0:W-:Y:S01]  /*0600*/  STG.E desc[UR6][R8.64], R14 ;  /* 0x0000000e08007986 */ /* 0x0001e2000c101906 */
[----:B------:R-:W-:Y:S05]  /*0610*/  @!P1 BRA `(.L_x_15) ;  /* 0xfffffff800a89947 */ /* 0x000fea000383ffff */
[----:B------:R-:W-:Y:S05]  /*0620*/  EXIT ;  /* 0x000000000000794d */ /* 0x000fea0003800000 */
.L_x_16:
        /* <DEDUP_REMOVED lines=13> */
.L_x_81:


//--------------------- .text._Z14clusterCheckeriPiS_PtPfS1_PhPb --------------------------
	.section	.text._Z14clusterCheckeriPiS_PtPfS1_PhPb,"ax",@progbits
	.align	128
        .global         _Z14clusterCheckeriPiS_PtPfS1_PhPb
        .type           _Z14clusterCheckeriPiS_PtPfS1_PhPb,@function
        .size           _Z14clusterCheckeriPiS_PtPfS1_PhPb,(.L_x_78 - _Z14clusterCheckeriPiS_PtPfS1_PhPb)
        .other          _Z14clusterCheckeriPiS_PtPfS1_PhPb,@"STO_CUDA_ENTRY STV_DEFAULT"
_Z14clusterCheckeriPiS_PtPfS1_PhPb:
.text._Z14clusterCheckeriPiS_PtPfS1_PhPb:
        /* <DEDUP_REMOVED lines=8> */
[----:B------:R-:W0:Y:S01]  /*0080*/  LDCU UR4, c[0x0][0x370] ;  /* 0x00006e00ff0477ac */ /* 0x000e220008000800 */
[----:B------:R-:W1:Y:S01]  /*0090*/  LDCU.64 UR6, c[0x0][0x358] ;  /* 0x00006b00ff0677ac */ /* 0x000e620008000a00 */
[----:B0-----:R-:W-:-:S07]  /*00a0*/  IMAD R5, R5, UR4, RZ ;  /* 0x0000000405057c24 */ /* 0x001fce000f8e02ff */
.L_x_65:
[----:B0-2---:R-:W0:Y:S08]  /*00b0*/  LDC.64 R8, c[0x0][0x388] ;  /* 0x0000e200ff087b82 */ /* 0x005e300000000a00 */
[----:B------:R-:W2:Y:S01]  /*00c0*/  LDC.64 R10, c[0x0][0x390] ;  /* 0x0000e400ff0a7b82 */ /* 0x000ea20000000a00 */
[----:B0-----:R-:W-:-:S05]  /*00d0*/  IMAD.WIDE.U32 R8, R6, 0x4, R8 ;  /* 0x0000000406087825 */ /* 0x001fca00078e0008 */
[----:B-1----:R-:W3:Y:S01]  /*00e0*/  LDG.E R19, desc[UR6][R8.64] ;  /* 0x0000000608137981 */ /* 0x002ee2000c1e1900 */
[----:B--2---:R-:W-:-:S05]  /*00f0*/  IMAD.WIDE.U32 R10, R6, 0x4, R10 ;  /* 0x00000004060a7825 */ /* 0x004fca00078e000a */
[----:B------:R-:W3:Y:S01]  /*0100*/  LDG.E R2, desc[UR6][R10.64] ;  /* 0x000000060a027981 */ /* 0x000ee2000c1e1900 */
[----:B------:R-:W-:Y:S01]  /*0110*/  BSSY.RECONVERGENT B0, `(.L_x_17) ;  /* 0x0000068000007945 */ /* 0x000fe20003800200 */
[----:B------:R-:W-:Y:S02]  /*0120*/  IMAD.MOV.U32 R3, RZ, RZ, RZ ;  /* 0x000000ffff037224 */ /* 0x000fe400078e00ff */
[----:B---3--:R-:W-:-:S05]  /*0130*/  IMAD.IADD R2, R2, 0x1, -R19 ;  /* 0x0000000102027824 */ /* 0x008fca00078e0a13 */
[----:B------:R-:W-:-:S13]  /*0140*/  ISETP.GE.AND P0, PT, R2, RZ, PT ;  /* 0x000000ff0200720c */ /* 0x000fda0003f06270 */
[----:B------:R-:W-:Y:S05]  /*0150*/  @!P0 BRA `(.L_x_18) ;  /* 0x00000004008c8947 */ /* 0x000fea0003800000 */
[C---:B------:R-:W-:Y:S01]  /*0160*/  ISETP.GE.U32.AND P0, PT, R2.reuse, 0xf, PT ;  /* 0x0000000f0200780c */ /* 0x040fe20003f06070 */
[----:B------:R-:W-:Y:S01]  /*0170*/  VIADD R4, R2, 0x1 ;  /* 0x0000000102047836 */ /* 0x000fe20000000000 */
[----:B------:R-:W-:Y:S01]  /*0180*/  BSSY.RECONVERGENT B1, `(.L_x_19) ;  /* 0x0000028000017945 */ /* 0x000fe20003800200 */
[----:B------:R-:W-:Y:S02]  /*0190*/  IMAD.MOV.U32 R0, RZ, RZ, RZ ;  /* 0x000000ffff007224 */ /* 0x000fe400078e00ff */
[----:B------:R-:W-:Y:S01]  /*01a0*/  IMAD.MOV.U32 R3, RZ, RZ, RZ ;  /* 0x000000ffff037224 */ /* 0x000fe200078e00ff */
[----:B------:R-:W-:-:S04]  /*01b0*/  LOP3.LUT R24, R4, 0xf, RZ, 0xc0, !PT ;  /* 0x0000000f04187812 */ /* 0x000fc800078ec0ff */
[----:B------:R-:W-:-:S03]  /*01c0*/  ISETP.NE.AND P1, PT, R24, RZ, PT ;  /* 0x000000ff1800720c */ /* 0x000fc60003f25270 */
[----:B------:R-:W-:Y:S10]  /*01d0*/  @!P0 BRA `(.L_x_20) ;  /* 0x0000000000888947 */ /* 0x000ff40003800000 */
[----:B------:R-:W-:Y:S01]  /*01e0*/  LOP3.LUT R0, R4, 0xfffffff0, RZ, 0xc0, !PT ;  /* 0xfffffff004007812 */ /* 0x000fe200078ec0ff */
[----:B------:R-:W-:Y:S02]  /*01f0*/  IMAD.MOV.U32 R3, RZ, RZ, RZ ;  /* 0x000000ffff037224 */ /* 0x000fe400078e00ff */
[----:B------:R-:W-:Y:S02]  /*0200*/  IMAD.MOV.U32 R7, RZ, RZ, R19 ;  /* 0x000000ffff077224 */ /* 0x000fe400078e0013 */
[----:B------:R-:W-:-:S07]  /*0210*/  IMAD.MOV R10, RZ, RZ, -R0 ;  /* 0x000000ffff0a7224 */ /* 0x000fce00078e0a00 */
.L_x_21:
[----:B------:R-:W0:Y:S02]  /*0220*/  LDC.64 R8, c[0x0][0x398] ;  /* 0x0000e600ff087b82 */ /* 0x000e240000000a00 */
[----:B0-----:R-:W-:-:S05]  /*0230*/  IMAD.WIDE R8, R7, 0x2, R8 ;  /* 0x0000000207087825 */ /* 0x001fca00078e0208 */
[----:B------:R-:W2:Y:S04]  /*0240*/  LDG.E.U16 R20, desc[UR6][R8.64] ;  /* 0x0000000608147981 */ /* 0x000ea8000c1e1500 */
[----:B------:R-:W2:Y:S04]  /*0250*/  LDG.E.U16 R21, desc[UR6][R8.64+0x2] ;  /* 0x0000020608157981 */ /* 0x000ea8000c1e1500 */
[----:B------:R-:W3:Y:S04]  /*0260*/  LDG.E.U16 R26, desc[UR6][R8.64+0x4] ;  /* 0x00000406081a7981 */ /* 0x000ee8000c1e1500 */
[----:B------:R-:W3:Y:S04]  /*0270*/  LDG.E.U16 R25, desc[UR6][R8.64+0x6] ;  /* 0x0000060608197981 */ /* 0x000ee8000c1e1500 */
[----:B------:R-:W4:Y:S04]  /*0280*/  LDG.E.U16 R18, desc[UR6][R8.64+0x8] ;  /* 0x0000080608127981 */ /* 0x000f28000c1e1500 */
[----:B------:R-:W4:Y:S04]  /*0290*/  LDG.E.U16 R17, desc[UR6][R8.64+0xa] ;  /* 0x00000a0608117981 */ /* 0x000f28000c1e1500 */
[----:B------:R-:W5:Y:S04]  /*02a0*/  LDG.E.U16 R16, desc[UR6][R8.64+0xc] ;  /* 0x00000c0608107981 */ /* 0x000f68000c1e1500 */
[----:B------:R-:W5:Y:S04]  /*02b0*/  LDG.E.U16 R15, desc[UR6][R8.64+0xe] ;  /* 0x00000e06080f7981 */ /* 0x000f68000c1e1500 */
[----:B------:R-:W5:Y:S04]  /*02c0*/  LDG.E.U16 R14, desc[UR6][R8.64+0x10] ;  /* 0x00001006080e7981 */ /* 0x000f68000c1e1500 */
[----:B------:R-:W5:Y:S04]  /*02d0*/  LDG.E.U16 R13, desc[UR6][R8.64+0x12] ;  /* 0x00001206080d7981 */ /* 0x000f68000c1e1500 */
[----:B------:R-:W5:Y:S04]  /*02e0*/  LDG.E.U16 R11, desc[UR6][R8.64+0x14] ;  /* 0x00001406080b7981 */ /* 0x000f68000c1e1500 */
[----:B------:R-:W5:Y:S04]  /*02f0*/  LDG.E.U16 R12, desc[UR6][R8.64+0x16] ;  /* 0x00001606080c7981 */ /* 0x000f68000c1e1500 */
[----:B------:R-:W5:Y:S01]  /*0300*/  LDG.E.U16 R22, desc[UR6][R8.64+0x1e] ;  /* 0x00001e0608167981 */ /* 0x000f62000c1e1500 */
[----:B--2---:R-:W-:-:S03]  /*0310*/  IADD3 R23, PT, PT, R21, R3, R20 ;  /* 0x0000000315177210 */ /* 0x004fc60007ffe014 */
[----:B------:R-:W2:Y:S04]  /*0320*/  LDG.E.U16 R21, desc[UR6][R8.64+0x18] ;  /* 0x0000180608157981 */ /* 0x000ea8000c1e1500 */
[----:B------:R-:W2:Y:S04]  /*0330*/  LDG.E.U16 R20, desc[UR6][R8.64+0x1a] ;  /* 0x00001a0608147981 */ /* 0x000ea8000c1e1500 */
[----:B------:R-:W2:Y:S01]  /*0340*/  LDG.E.U16 R3, desc[UR6][R8.64+0x1c] ;  /* 0x00001c0608037981 */ /* 0x000ea2000c1e1500 */
[----:B---3--:R-:W-:Y:S01]  /*0350*/  IADD3 R23, PT, PT, R25, R23, R26 ;  /* 0x0000001719177210 */ /* 0x008fe20007ffe01a */
[----:B------:R-:W-:-:S03]  /*0360*/  VIADD R10, R10, 0x10 ;  /* 0x000000100a0a7836 */ /* 0x000fc60000000000 */
[----:B----4-:R-:W-:Y:S02]  /*0370*/  IADD3 R17, PT, PT, R17, R23, R18 ;  /* 0x0000001711117210 */ /* 0x010fe40007ffe012 */
[----:B------:R-:W-:Y:S02]  /*0380*/  ISETP.NE.AND P0, PT, R10, RZ, PT ;  /* 0x000000ff0a00720c */ /* 0x000fe40003f05270 */
[----:B-----5:R-:W-:-:S04]  /*0390*/  IADD3 R15, PT, PT, R15, R17, R16 ;  /* 0x000000110f0f7210 */ /* 0x020fc80007ffe010 */
[----:B------:R-:W-:-:S04]  /*03a0*/  IADD3 R13, PT, PT, R13, R15, R14 ;  /* 0x0000000f0d0d7210 */ /* 0x000fc80007ffe00e */
[----:B------:R-:W-:Y:S01]  /*03b0*/  IADD3 R11, PT, PT, R12, R13, R11 ;  /* 0x0000000d0c0b7210 */ /* 0x000fe20007ffe00b */
[----:B------:R-:W-:-:S03]  /*03c0*/  VIADD R7, R7, 0x10 ;  /* 0x0000001007077836 */ /* 0x000fc60000000000 */
[----:B--2---:R-:W-:-:S04]  /*03d0*/  IADD3 R11, PT, PT, R20, R11, R21 ;  /* 0x0000000b140b7210 */ /* 0x004fc80007ffe015 */
[----:B------:R-:W-:Y:S01]  /*03e0*/  IADD3 R3, PT, PT, R22, R11, R3 ;  /* 0x0000000b16037210 */ /* 0x000fe20007ffe003 */
[----:B------:R-:W-:Y:S06]  /*03f0*/  @P0 BRA `(.L_x_21) ;  /* 0xfffffffc00880947 */ /* 0x000fec000383ffff */
.L_x_20:
[----:B------:R-:W-:Y:S05]  /*0400*/  BSYNC.RECONVERGENT B1 ;  /* 0x0000000000017941 */ /* 0x000fea0003800200 */
.L_x_19:
[----:B------:R-:W-:Y:S04]  /*0410*/  BSSY.RECONVERGENT B1, `(.L_x_22) ;  /* 0x0000036000017945 */ /* 0x000fe80003800200 */
[----:B------:R-:W-:Y:S05]  /*0420*/  @!P1 BRA `(.L_x_23) ;  /* 0x0000000000d09947 */ /* 0x000fea0003800000 */
[----:B------:R-:W-:Y:S01]  /*0430*/  ISETP.GE.U32.AND P0, PT, R24, 0x8, PT ;  /* 0x000000081800780c */ /* 0x000fe20003f06070 */
[----:B------:R-:W-:Y:S01]  /*0440*/  BSSY.RECONVERGENT B2, `(.L_x_24) ;  /* 0x0000014000027945 */ /* 0x000fe20003800200 */
[----:B------:R-:W-:-:S04]  /*0450*/  LOP3.LUT R17, R4, 0x7, RZ, 0xc0, !PT ;  /* 0x0000000704117812 */ /* 0x000fc800078ec0ff */
[----:B------:R-:W-:-:S07]  /*0460*/  ISETP.NE.AND P1, PT, R17, RZ, PT ;  /* 0x000000ff1100720c */ /* 0x000fce0003f25270 */
[----:B------:R-:W-:Y:S06]  /*0470*/  @!P0 BRA `(.L_x_25) ;  /* 0x0000000000408947 */ /* 0x000fec0003800000 */
[----:B------:R-:W0:Y:S01]  /*0480*/  LDC.64 R8, c[0x0][0x398] ;  /* 0x0000e600ff087b82 */ /* 0x000e220000000a00 */
[----:B------:R-:W-:-:S04]  /*0490*/  IMAD.IADD R7, R19, 0x1, R0 ;  /* 0x0000000113077824 */ /* 0x000fc800078e0200 */
        /* <DEDUP_REMOVED lines=8> */
[----:B------:R-:W5:Y:S01]  /*0520*/  LDG.E.U16 R15, desc[UR6][R8.64+0xe] ;  /* 0x00000e06080f7981 */ /* 0x000f62000c1e1500 */
[----:B------:R-:W-:Y:S01]  /*0530*/  VIADD R0, R0, 0x8 ;  /* 0x0000000800007836 */ /* 0x000fe20000000000 */
[----:B--2---:R-:W-:-:S04]  /*0540*/  IADD3 R7, PT, PT, R7, R3, R10 ;  /* 0x0000000307077210 */ /* 0x004fc80007ffe00a */
[----:B---3--:R-:W-:-:S04]  /*0550*/  IADD3 R7, PT, PT, R11, R7, R12 ;  /* 0x000000070b077210 */ /* 0x008fc80007ffe00c */
[----:B----4-:R-:W-:-:S04]  /*0560*/  IADD3 R7, PT, PT, R13, R7, R14 ;  /* 0x000000070d077210 */ /* 0x010fc80007ffe00e */
[----:B-----5:R-:W-:-:S07]  /*0570*/  IADD3 R3, PT, PT, R15, R7, R16 ;  /* 0x000000070f037210 */ /* 0x020fce0007ffe010 */
.L_x_25:
[----:B------:R-:W-:Y:S05]  /*0580*/  BSYNC.RECONVERGENT B2 ;  /* 0x0000000000027941 */ /* 0x000fea0003800200 */
.L_x_24:
        /* <DEDUP_REMOVED lines=12> */
[----:B------:R-:W3:Y:S01]  /*0650*/  LDG.E.U16 R11, desc[UR6][R8.64+0x6] ;  /* 0x00000606080b7981 */ /* 0x000ee2000c1e1500 */
[----:B------:R-:W-:Y:S01]  /*0660*/  VIADD R0, R0, 0x4 ;  /* 0x0000000400007836 */ /* 0x000fe20000000000 */
[----:B--2---:R-:W-:-:S04]  /*0670*/  IADD3 R3, PT, PT, R7, R3, R10 ;  /* 0x0000000307037210 */ /* 0x004fc80007ffe00a */
[----:B---3--:R-:W-:-:S07]  /*0680*/  IADD3 R3, PT, PT, R11, R3, R12 ;  /* 0x000000030b037210 */ /* 0x008fce0007ffe00c */
.L_x_27:
[----:B------:R-:W-:Y:S05]  /*0690*/  BSYNC.RECONVERGENT B2 ;  /* 0x0000000000027941 */ /* 0x000fea0003800200 */
.L_x_26:
[----:B------:R-:W-:Y:S05]  /*06a0*/  @!P1 BRA `(.L_x_23) ;  /* 0x0000000000309947 */ /* 0x000fea0003800000 */
[----:B------:R-:W0:Y:S01]  /*06b0*/  LDC.64 R8, c[0x0][0x398] ;  /* 0x0000e600ff087b82 */ /* 0x000e220000000a00 */
[----:B------:R-:W-:-:S04]  /*06c0*/  IMAD.IADD R7, R19, 0x1, R0 ;  /* 0x0000000113077824 */ /* 0x000fc800078e0200 */
[----:B0-----:R-:W-:-:S05]  /*06d0*/  IMAD.WIDE R8, R7, 0x2, R8 ;  /* 0x0000000207087825 */ /* 0x001fca00078e0208 */
[----:B------:R-:W2:Y:S01]  /*06e0*/  LDG.E.U16 R0, desc[UR6][R8.64] ;  /* 0x0000000608007981 */ /* 0x000ea2000c1e1500 */
[----:B------:R-:W-:Y:S01]  /*06f0*/  ISETP.NE.AND P0, PT, R4, 0x1, PT ;  /* 0x000000010400780c */ /* 0x000fe20003f05270 */
[----:B--2---:R-:W-:-:S12]  /*0700*/  IMAD.IADD R3, R3, 0x1, R0 ;  /* 0x0000000103037824 */ /* 0x004fd800078e0200 */
[----:B------:R-:W-:Y:S05]  /*0710*/  @!P0 BRA `(.L_x_23) ;  /* 0x0000000000148947 */ /* 0x000fea0003800000 */
[----:B------:R-:W-:Y:S01]  /*0720*/  ISETP.NE.AND P0, PT, R4, 0x2, PT ;  /* 0x000000020400780c */ /* 0x000fe20003f05270 */
[----:B------:R-:W2:-:S12]  /*0730*/  LDG.E.U16 R0, desc[UR6][R8.64+0x2] ;  /* 0x0000020608007981 */ /* 0x000e98000c1e1500 */
[----:B------:R-:W3:Y:S01]  /*0740*/  @P0 LDG.E.U16 R4, desc[UR6][R8.64+0x4] ;  /* 0x0000040608040981 */ /* 0x000ee2000c1e1500 */
[----:B--2---:R-:W-:-:S04]  /*0750*/  IMAD.IADD R3, R3, 0x1, R0 ;  /* 0x0000000103037824 */ /* 0x004fc800078e0200 */
[----:B---3--:R-:W-:-:S07]  /*0760*/  @P0 IMAD.IADD R3, R3, 0x1, R4 ;  /* 0x0000000103030824 */ /* 0x008fce00078e0204 */
.L_x_23:
[----:B------:R-:W-:Y:S05]  /*0770*/  BSYNC.RECONVERGENT B1 ;  /* 0x0000000000017941 */ /* 0x000fea0003800200 */
.L_x_22:
[----:B------:R-:W-:-:S07]  /*0780*/  I2FP.F32.U32 R3, R3 ;  /* 0x0000000300037245 */ /* 0x000fce0000201000 */
.L_x_18:
[----:B------:R-:W-:Y:S05]  /*0790*/  BSYNC.RECONVERGENT B0 ;  /* 0x0000000000007941 */ /* 0x000fea0003800200 */
.L_x_17:
[----:B------:R-:W0:Y:S02]  /*07a0*/  LDC.64 R8, c[0x0][0x3a0] ;  /* 0x0000e800ff087b82 */ /* 0x000e240000000a00 */
[----:B0-----:R-:W-:-:S06]  /*07b0*/  IMAD.WIDE.U32 R8, R6, 0x4, R8 ;  /* 0x0000000406087825 */ /* 0x001fcc00078e0008 */
[----:B------:R-:W2:Y:S01]  /*07c0*/  LDG.E R8, desc[UR6][R8.64] ;  /* 0x0000000608087981 */ /* 0x000ea2000c1e1900 */
[----:B------:R-:W-:Y:S01]  /*07d0*/  FMUL R12, R3, R3 ;  /* 0x00000003030c7220 */ /* 0x000fe20000400000 */
[----:B------:R-:W-:Y:S01]  /*07e0*/  IMAD.MOV.U32 R7, RZ, RZ, 0x41aa3678 ;  /* 0x41aa3678ff077424 */ /* 0x000fe200078e00ff */
[----:B------:R-:W0:Y:S01]  /*07f0*/  FCHK P1, R3, 0.046999998390674591064 ;  /* 0x3d40831203007902 */ /* 0x000e220000020000 */
[----:B------:R-:W-:Y:S01]  /*0800*/  IMAD.MOV.U32 R0, RZ, RZ, 0x3d408312 ;  /* 0x3d408312ff007424 */ /* 0x000fe200078e00ff */
[----:B------:R-:W-:Y:S03]  /*0810*/  BSSY.RECONVERGENT B2, `(.L_x_28) ;  /* 0x000000e000027945 */ /* 0x000fe60003800200 */
[----:B------:R-:W-:-:S03]  /*0820*/  FFMA R0, R7, -R0, 1 ;  /* 0x3f80000007007423 */ /* 0x000fc60000000800 */
[----:B------:R-:W-:Y:S01]  /*0830*/  F2F.F64.F32 R12, R12 ;  /* 0x0000000c000c7310 */ /* 0x000fe20000201800 */
[----:B------:R-:W-:-:S04]  /*0840*/  FFMA R0, R0, R7, 21.2765960693359375 ;  /* 0x41aa367800007423 */ /* 0x000fc80000000007 */
[----:B------:R-:W-:-:S04]  /*0850*/  FFMA R4, R0, R3, RZ ;  /* 0x0000000300047223 */ /* 0x000fc800000000ff */
[----:B------:R-:W-:-:S04]  /*0860*/  FFMA R7, R4, -0.046999998390674591064, R3 ;  /* 0xbd40831204077823 */ /* 0x000fc80000000003 */
[----:B------:R-:W-:Y:S01]  /*0870*/  FFMA R0, R0, R7, R4 ;  /* 0x0000000700007223 */ /* 0x000fe20000000004 */
[----:B--2---:R-:W1:Y:S02]  /*0880*/  F2F.F64.F32 R10, R8 ;  /* 0x00000008000a7310 */ /* 0x004e640000201800 */
[----:B-1----:R-:W-:-:S08]  /*0890*/  DMUL R10, R10, 25 ;  /* 0x403900000a0a7828 */ /* 0x002fd00000000000 */
[----:B------:R-:W-:Y:S01]  /*08a0*/  DSETP.GTU.AND P0, PT, R10, R12, PT ;  /* 0x0000000c0a00722a */ /* 0x000fe20003f0c000 */
[----:B0-----:R-:W-:-:S13]  /*08b0*/  @!P1 BRA `(.L_x_29) ;  /* 0x00000000000c9947 */ /* 0x001fda0003800000 */
[----:B------:R-:W-:Y:S01]  /*08c0*/  IMAD.MOV.U32 R0, RZ, RZ, 0x3d408312 ;  /* 0x3d408312ff007424 */ /* 0x000fe200078e00ff */
[----:B------:R-:W-:-:S07]  /*08d0*/  MOV R8, 0x8f0 ;  /* 0x000008f000087802 */ /* 0x000fce0000000f00 */
[----:B------:R-:W-:Y:S05]  /*08e0*/  CALL.REL.NOINC `($__internal_0_$__cuda_sm3x_div_rn_noftz_f32_slowpath) ;  /* 0x0000001000647944 */ /* 0x000fea0003c00000 */
.L_x_29:
[----:B------:R-:W-:Y:S05]  /*08f0*/  BSYNC.RECONVERGENT B2 ;  /* 0x0000000000027941 */ /* 0x000fea0003800200 */
.L_x_28:
[----:B------:R-:W-:Y:S01]  /*0900*/  FSETP.LEU.OR P0, PT, R0, 1620, P0 ;  /* 0x44ca80000000780b */ /* 0x000fe2000070b400 */
[----:B------:R-:W-:-:S12]  /*0910*/  BSSY.RECONVERGENT B4, `(.L_x_30) ;  /* 0x0000111000047945 */ /* 0x000fd80003800200 */
[----:B------:R-:W-:Y:S05]  /*0920*/  @P0 BRA `(.L_x_31) ;  /* 0x00000010003c0947 */ /* 0x000fea0003800000 */
[----:B------:R-:W-:Y:S01]  /*0930*/  ISETP.GE.AND P0, PT, R2, RZ, PT ;  /* 0x000000ff0200720c */ /* 0x000fe20003f06270 */
[----:B------:R-:W-:-:S12]  /*0940*/  BSSY.RECONVERGENT B3, `(.L_x_32) ;  /* 0x0000108000037945 */ /* 0x000fd80003800200 */
[----:B------:R-:W-:Y:S05]  /*0950*/  @!P0 BRA `(.L_x_33) ;  /* 0x0000001000188947 */ /* 0x000fea0003800000 */
[C---:B------:R-:W-:Y:S01]  /*0960*/  ISETP.GE.U32.AND P0, PT, R2.reuse, 0x3, PT ;  /* 0x000000030200780c */ /* 0x040fe20003f06070 */
[----:B------:R-:W-:Y:S01]  /*0970*/  VIADD R0, R2, 0x1 ;  /* 0x0000000102007836 */ /* 0x000fe20000000000 */
[----:B------:R-:W-:Y:S01]  /*0980*/  BSSY.RECONVERGENT B2, `(.L_x_34) ;  /* 0x0000094000027945 */ /* 0x000fe20003800200 */
[----:B------:R-:W-:-:S03]  /*0990*/  IMAD.MOV.U32 R4, RZ, RZ, RZ ;  /* 0x000000ffff047224 */ /* 0x000fc600078e00ff */
[----:B------:R-:W-:-:S07]  /*09a0*/  LOP3.LUT R2, R0, 0x3, RZ, 0xc0, !PT ;  /* 0x0000000300027812 */ /* 0x000fce00078ec0ff */
[----:B------:R-:W-:Y:S05]  /*09b0*/  @!P0 BRA `(.L_x_35) ;  /* 0x0000000800408947 */ /* 0x000fea0003800000 */
[----:B------:R-:W0:Y:S01]  /*09c0*/  LDC.64 R10, c[0x0][0x398] ;  /* 0x0000e600ff0a7b82 */ /* 0x000e220000000a00 */
[----:B------:R-:W-:Y:S01]  /*09d0*/  LOP3.LUT R4, R0, 0xfffffffc, RZ, 0xc0, !PT ;  /* 0xfffffffc00047812 */ /* 0x000fe200078ec0ff */
[----:B------:R-:W-:-:S06]  /*09e0*/  IMAD.MOV.U32 R21, RZ, RZ, RZ ;  /* 0x000000ffff157224 */ /* 0x000fcc00078e00ff */
[----:B------:R-:W1:Y:S02]  /*09f0*/  LDC.64 R12, c[0x0][0x3a8] ;  /* 0x0000ea00ff0c7b82 */ /* 0x000e640000000a00 */
.L_x_52:
[----:B------:R-:W-:-:S04]  /*0a00*/  IMAD.IADD R17, R19, 0x1, R21 ;  /* 0x0000000113117824 */ /* 0x000fc800078e0215 */
[----:B0-2---:R-:W-:-:S05]  /*0a10*/  IMAD.WIDE R14, R17, 0x2, R10 ;  /* 0x00000002110e7825 */ /* 0x005fca00078e020a */
[----:B------:R-:W2:Y:S01]  /*0a20*/  LDG.E.U16 R3, desc[UR6][R14.64] ;  /* 0x000000060e037981 */ /* 0x000ea2000c1e1500 */
[----:B------:R-:W-:Y:S01]  /*0a30*/  BSSY.RECONVERGENT B5, `(.L_x_36) ;  /* 0x000001a000057945 */ /* 0x000fe20003800200 */
[----:B-1----:R-:W-:Y:S01]  /*0a40*/  IMAD.WIDE R16, R17, 0x4, R12 ;  /* 0x0000000411107825 */ /* 0x002fe200078e020c */
[----:B--2---:R-:W-:-:S04]  /*0a50*/  LOP3.LUT R0, R3, 0xfe, RZ, 0xc0, !PT ;  /* 0x000000fe03007812 */ /* 0x004fc800078ec0ff */
[----:B------:R-:W-:-:S13]  /*0a60*/  ISETP.NE.AND P0, PT, R0, 0xfe, PT ;  /* 0x000000fe0000780c */ /* 0x000fda0003f05270 */
[----:B------:R-:W-:Y:S05]  /*0a70*/  @!P0 BRA `(.L_x_37) ;  /* 0x0000000000548947 */ /* 0x000fea0003800000 */
[----:B------:R-:W2:Y:S01]  /*0a80*/  LDG.E R18, desc[UR6][R16.64] ;  /* 0x0000000610127981 */ /* 0x000ea2000c1e1900 */
[----:B------:R-:W-:Y:S01]  /*0a90*/  LOP3.LUT R3, R3, 0xff, RZ, 0xc0, !PT ;  /* 0x000000ff03037812 */ /* 0x000fe200078ec0ff */
[----:B------:R-:W-:Y:S05]  /*0aa0*/  BSSY.RECONVERGENT B6, `(.L_x_38) ;  /* 0x000000d000067945 */ /* 0x000fea0003800200 */
[----:B------:R-:W0:Y:S08]  /*0ab0*/  I2F.U16 R3, R3 ;  /* 0x0000000300037306 */ /* 0x000e300000101000 */
[----:B--2---:R-:W1:Y:S08]  /*0ac0*/  MUFU.RCP R0, R18 ;  /* 0x0000001200007308 */ /* 0x004e700000001000 */
[----:B0-----:R-:W0:Y:S01]  /*0ad0*/  FCHK P0, R3, R18 ;  /* 0x0000001203007302 */ /* 0x001e220000000000 */
[----:B-1----:R-:W-:-:S04]  /*0ae0*/  FFMA R7, -R18, R0, 1 ;  /* 0x3f80000012077423 */ /* 0x002fc80000000100 */
[----:B------:R-:W-:-:S04]  /*0af0*/  FFMA R0, R0, R7, R0 ;  /* 0x0000000700007223 */ /* 0x000fc80000000000 */
[----:B------:R-:W-:-:S04]  /*0b00*/  FFMA R7, R3, R0, RZ ;  /* 0x0000000003077223 */ /* 0x000fc800000000ff */
[----:B------:R-:W-:-:S04]  /*0b10*/  FFMA R8, -R18, R7, R3 ;  /* 0x0000000712087223 */ /* 0x000fc80000000103 */
[----:B------:R-:W-:Y:S01]  /*0b20*/  FFMA R0, R0, R8, R7 ;  /* 0x0000000800007223 */ /* 0x000fe20000000007 */
[----:B0-----:R-:W-:Y:S06]  /*0b30*/  @!P0 BRA `(.L_x_39) ;  /* 0x00000000000c8947 */ /* 0x001fec0003800000 */
[----:B------:R-:W-:Y:S01]  /*0b40*/  IMAD.MOV.U32 R0, RZ, RZ, R18 ;  /* 0x000000ffff007224 */ /* 0x000fe200078e0012 */
[----:B------:R-:W-:-:S07]  /*0b50*/  MOV R8, 0xb70 ;  /* 0x00000b7000087802 */ /* 0x000fce0000000f00 */
[----:B------:R-:W-:Y:S05]  /*0b60*/  CALL.REL.NOINC `($__internal_0_$__cuda_sm3x_div_rn_noftz_f32_slowpath) ;  /* 0x0000000c00c47944 */ /* 0x000fea0003c00000 */
.L_x_39:
[----:B------:R-:W-:Y:S05]  /*0b70*/  BSYNC.RECONVERGENT B6 ;  /* 0x0000000000067941 */ /* 0x000fea0003800200 */
.L_x_38:
[----:B------:R-:W-:-:S06]  /*0b80*/  FADD R0, R0, 0.5 ;  /* 0x3f00000000007421 */ /* 0x000fcc0000000000 */
[----:B------:R-:W0:Y:S02]  /*0b90*/  F2I.TRUNC.NTZ R0, R0 ;  /* 0x0000000000007305 */ /* 0x000e24000020f100 */
[C---:B0-----:R-:W-:Y:S02]  /*0ba0*/  ISETP.GT.AND P0, PT, R0.reuse, 0x3fe, PT ;  /* 0x000003fe0000780c */ /* 0x041fe40003f04270 */
[----:B------:R-:W-:-:S04]  /*0bb0*/  VIMNMX R3, PT, PT, R0, 0xfe, PT ;  /* 0x000000fe00037848 */ /* 0x000fc80003fe0100 */
[----:B------:R-:W-:-:S07]  /*0bc0*/  SEL R3, R3, 0xffff, !P0 ;  /* 0x0000ffff03037807 */ /* 0x000fce0004000000 */
.L_x_37:
[----:B------:R-:W-:Y:S05]  /*0bd0*/  BSYNC.RECONVERGENT B5 ;  /* 0x0000000000057941 */ /* 0x000fea0003800200 */
.L_x_36:
[----:B------:R-:W0:Y:S01]  /*0be0*/  LDCU UR8, c[0x0][0x380] ;  /* 0x00007000ff0877ac */ /* 0x000e220008000800 */
[----:B------:R-:W1:Y:S01]  /*0bf0*/  LDCU.64 UR4, c[0x0][0x3b0] ;  /* 0x00007600ff0477ac */ /* 0x000e620008000a00 */
[----:B0-----:R-:W-:-:S05]  /*0c00*/  IMAD R23, R21, UR8, R6 ;  /* 0x0000000815177c24 */ /* 0x001fca000f8e0206 */
[----:B-1----:R-:W-:-:S05]  /*0c10*/  IADD3 R8, P0, PT, R23, UR4, RZ ;  /* 0x0000000417087c10 */ /* 0x002fca000ff1e0ff */
[----:B------:R-:W-:-:S05]  /*0c20*/  IMAD.X R9, RZ, RZ, UR5, P0 ;  /* 0x00000005ff097e24 */ /* 0x000fca00080e06ff */
[----:B------:R0:W-:Y:S04]  /*0c30*/  STG.E.U8 desc[UR6][R8.64], R3 ;  /* 0x0000000308007986 */ /* 0x0001e8000c101106 */
[----:B------:R-:W2:Y:S01]  /*0c40*/  LDG.E.U16 R7, desc[UR6][R14.64+0x2] ;  /* 0x000002060e077981 */ /* 0x000ea2000c1e1500 */
[----:B------:R-:W-:Y:S01]  /*0c50*/  BSSY.RECONVERGENT B5, `(.L_x_40) ;  /* 0x000001a000057945 */ /* 0x000fe20003800200 */
[----:B--2---:R-:W-:-:S04]  /*0c60*/  LOP3.LUT R0, R7, 0xfe, RZ, 0xc0, !PT ;  /* 0x000000fe07007812 */ /* 0x004fc800078ec0ff */
[----:B------:R-:W-:-:S13]  /*0c70*/  ISETP.NE.AND P0, PT, R0, 0xfe, PT ;  /* 0x000000fe0000780c */ /* 0x000fda0003f05270 */
[----:B0-----:R-:W-:Y:S05]  /*0c80*/  @!P0 BRA `(.L_x_41) ;  /* 0x0000000000588947 */ /* 0x001fea0003800000 */
        /* <DEDUP_REMOVED lines=15> */
.L_x_43:
[----:B------:R-:W-:Y:S05]  /*0d80*/  BSYNC.RECONVERGENT B6 ;  /* 0x0000000000067941 */ /* 0x000fea0003800200 */
.L_x_42:
[----:B------:R-:W-:-:S06]  /*0d90*/  FADD R0, R0, 0.5 ;  /* 0x3f00000000007421 */ /* 0x000fcc0000000000 */
[----:B------:R-:W0:Y:S02]  /*0da0*/  F2I.TRUNC.NTZ R0, R0 ;  /* 0x0000000000007305 */ /* 0x000e24000020f100 */
[C---:B0-----:R-:W-:Y:S02]  /*0db0*/  ISETP.GT.AND P0, PT, R0.reuse, 0x3fe, PT ;  /* 0x000003fe0000780c */ /* 0x041fe40003f04270 */
[----:B------:R-:W-:-:S04]  /*0dc0*/  VIMNMX R3, PT, PT, R0, 0xfe, PT ;  /* 0x000000fe00037848 */ /* 0x000fc80003fe0100 */
[----:B------:R-:W-:-:S04]  /*0dd0*/  SEL R3, R3, 0xffff, !P0 ;  /* 0x0000ffff03037807 */ /* 0x000fc80004000000 */
[----:B------:R-:W-:-:S07]  /*0de0*/  PRMT R7, R3, 0x7610, R7 ;  /* 0x0000761003077816 */ /* 0x000fce0000000007 */
.L_x_41:
[----:B------:R-:W-:Y:S05]  /*0df0*/  BSYNC.RECONVERGENT B5 ;  /* 0x0000000000057941 */ /* 0x000fea0003800200 */
.L_x_40:
[----:B------:R-:W0:Y:S01]  /*0e00*/  LDCU UR4, c[0x0][0x380] ;  /* 0x00007000ff0477ac */ /* 0x000e220008000800 */
[----:B------:R-:W1:Y:S01]  /*0e10*/  LDCU.64 UR8, c[0x0][0x3b0] ;  /* 0x00007600ff0877ac */ /* 0x000e620008000a00 */
[----:B0-----:R-:W-:-:S05]  /*0e20*/  VIADD R23, R23, UR4 ;  /* 0x0000000417177c36 */ /* 0x001fca0008000000 */
        /* <DEDUP_REMOVED lines=23> */
.L_x_47:
[----:B------:R-:W-:Y:S05]  /*0fa0*/  BSYNC.RECONVERGENT B6 ;  /* 0x0000000000067941 */ /* 0x000fea0003800200 */
.L_x_46:
[----:B------:R-:W-:-:S06]  /*0fb0*/  FADD R0, R0, 0.5 ;  /* 0x3f00000000007421 */ /* 0x000fcc0000000000 */
[----:B------:R-:W0:Y:S02]  /*0fc0*/  F2I.TRUNC.NTZ R0, R0 ;  /* 0x0000000000007305 */ /* 0x000e24000020f100 */
[C---:B0-----:R-:W-:Y:S02]  /*0fd0*/  ISETP.GT.AND P0, PT, R0.reuse, 0x3fe, PT ;  /* 0x000003fe0000780c */ /* 0x041fe40003f04270 */
[----:B------:R-:W-:-:S04]  /*0fe0*/  VIMNMX R3, PT, PT, R0, 0xfe, PT ;  /* 0x000000fe00037848 */ /* 0x000fc80003fe0100 */
[----:B------:R-:W-:-:S07]  /*0ff0*/  SEL R3, R3, 0xffff, !P0 ;  /* 0x0000ffff03037807 */ /* 0x000fce0004000000 */
.L_x_45:
[----:B------:R-:W-:Y:S05]  /*1000*/  BSYNC.RECONVERGENT B5 ;  /* 0x0000000000057941 */ /* 0x000fea0003800200 */
.L_x_44:
        /* <DEDUP_REMOVED lines=26> */
.L_x_51:
[----:B------:R-:W-:Y:S05]  /*11b0*/  BSYNC.RECONVERGENT B6 ;  /* 0x0000000000067941 */ /* 0x000fea0003800200 */
.L_x_50:
[----:B------:R-:W-:-:S06]  /*11c0*/  FADD R0, R0, 0.5 ;  /* 0x3f00000000007421 */ /* 0x000fcc0000000000 */
[----:B------:R-:W0:Y:S02]  /*11d0*/  F2I.TRUNC.NTZ R0, R0 ;  /* 0x0000000000007305 */ /* 0x000e24000020f100 */
[C---:B0-----:R-:W-:Y:S02]  /*11e0*/  ISETP.GT.AND P0, PT, R0.reuse, 0x3fe, PT ;  /* 0x000003fe0000780c */ /* 0x041fe40003f04270 */
[----:B------:R-:W-:-:S04]  /*11f0*/  VIMNMX R3, PT, PT, R0, 0xfe, PT ;  /* 0x000000fe00037848 */ /* 0x000fc80003fe0100 */
[----:B------:R-:W-:-:S04]  /*1200*/  SEL R3, R3, 0xffff, !P0 ;  /* 0x0000ffff03037807 */ /* 0x000fc80004000000 */
[----:B------:R-:W-:-:S07]  /*1210*/  PRMT R15, R3, 0x7610, R15 ;  /* 0x00007610030f7816 */ /* 0x000fce000000000f */
.L_x_49:
[----:B------:R-:W-:Y:S05]  /*1220*/  BSYNC.RECONVERGENT B5 ;  /* 0x0000000000057941 */ /* 0x000fea0003800200 */
.L_x_48:
[----:B------:R-:W0:Y:S01]  /*1230*/  LDCU UR4, c[0x0][0x380] ;  /* 0x00007000ff0477ac */ /* 0x000e220008000800 */
[----:B------:R-:W-:Y:S01]  /*1240*/  VIADD R21, R21, 0x4 ;  /* 0x0000000415157836 */ /* 0x000fe20000000000 */
[----:B------:R-:W1:Y:S01]  /*1250*/  LDCU.64 UR8, c[0x0][0x3b0] ;  /* 0x00007600ff0877ac */ /* 0x000e620008000a00 */
[----:B0-----:R-:W-:-:S05]  /*1260*/  VIADD R8, R23, UR4 ;  /* 0x0000000417087c36 */ /* 0x001fca0008000000 */
[----:B-1----:R-:W-:-:S05]  /*1270*/  IADD3 R8, P0, PT, R8, UR8, RZ ;  /* 0x0000000808087c10 */ /* 0x002fca000ff1e0ff */
[----:B------:R-:W-:Y:S01]  /*1280*/  IMAD.X R9, RZ, RZ, UR9, P0 ;  /* 0x00000009ff097e24 */ /* 0x000fe200080e06ff */
[----:B------:R-:W-:-:S04]  /*1290*/  ISETP.NE.AND P0, PT, R21, R4, PT ;  /* 0x000000041500720c */ /* 0x000fc80003f05270 */
[----:B------:R2:W-:Y:S09]  /*12a0*/  STG.E.U8 desc[UR6][R8.64], R15 ;  /* 0x0000000f08007986 */ /* 0x0005f2000c101106 */
[----:B------:R-:W-:Y:S05]  /*12b0*/  @P0 BRA `(.L_x_52) ;  /* 0xfffffff400d00947 */ /* 0x000fea000383ffff */
.L_x_35:
[----:B------:R-:W-:Y:S05]  /*12c0*/  BSYNC.RECONVERGENT B2 ;  /* 0x0000000000027941 */ /* 0x000fea0003800200 */
.L_x_34:
[----:B------:R-:W-:-:S13]  /*12d0*/  ISETP.NE.AND P0, PT, R2, RZ, PT ;  /* 0x000000ff0200720c */ /* 0x000fda0003f05270 */
[----:B------:R-:W-:Y:S05]  /*12e0*/  @!P0 BRA `(.L_x_33) ;  /* 0x0000000400b48947 */ /* 0x000fea0003800000 */
[----:B------:R-:W0:Y:S01]  /*12f0*/  LDC.64 R12, c[0x0][0x398] ;  /* 0x0000e600ff0c7b82 */ /* 0x000e220000000a00 */
[----:B------:R-:W-:-:S07]  /*1300*/  IMAD.IADD R19, R19, 0x1, R4 ;  /* 0x0000000113137824 */ /* 0x000fce00078e0204 */
[----:B------:R-:W1:Y:S01]  /*1310*/  LDC.64 R10, c[0x0][0x3a8] ;  /* 0x0000ea00ff0a7b82 */ /* 0x000e620000000a00 */
[----:B0-----:R-:W-:-:S05]  /*1320*/  IMAD.WIDE R12, R19, 0x2, R12 ;  /* 0x00000002130c7825 */ /* 0x001fca00078e020c */
[----:B------:R-:W3:Y:S01]  /*1330*/  LDG.E.U16 R3, desc[UR6][R12.64] ;  /* 0x000000060c037981 */ /* 0x000ee2000c1e1500 */
[----:B------:R-:W-:Y:S01]  /*1340*/  BSSY.RECONVERGENT B2, `(.L_x_53) ;  /* 0x000001a000027945 */ /* 0x000fe20003800200 */
[----:B-1----:R-:W-:Y:S01]  /*1350*/  IMAD.WIDE R10, R19, 0x4, R10 ;  /* 0x00000004130a7825 */ /* 0x002fe200078e020a */
[----:B---3--:R-:W-:-:S04]  /*1360*/  LOP3.LUT R0, R3, 0xfe, RZ, 0xc0, !PT ;  /* 0x000000fe03007812 */ /* 0x008fc800078ec0ff */
[----:B------:R-:W-:-:S13]  /*1370*/  ISETP.NE.AND P0, PT, R0, 0xfe, PT ;  /* 0x000000fe0000780c */ /* 0x000fda0003f05270 */
[----:B------:R-:W-:Y:S05]  /*1380*/  @!P0 BRA `(.L_x_54) ;  /* 0x0000000000548947 */ /* 0x000fea0003800000 */
[----:B------:R-:W3:Y:S01]  /*1390*/  LDG.E R14, desc[UR6][R10.64] ;  /* 0x000000060a0e7981 */ /* 0x000ee2000c1e1900 */
[----:B------:R-:W-:Y:S01]  /*13a0*/  LOP3.LUT R3, R3, 0xff, RZ, 0xc0, !PT ;  /* 0x000000ff03037812 */ /* 0x000fe200078ec0ff */
[----:B------:R-:W-:Y:S05]  /*13b0*/  BSSY.RECONVERGENT B5, `(.L_x_55) ;  /* 0x000000d000057945 */ /* 0x000fea0003800200 */
[----:B------:R-:W0:Y:S08]  /*13c0*/  I2F.U16 R3, R3 ;  /* 0x0000000300037306 */ /* 0x000e300000101000 */
[----:B---3--:R-:W1:Y:S08]  /*13d0*/  MUFU.RCP R0, R14 ;  /* 0x0000000e00007308 */ /* 0x008e700000001000 */
[----:B0-----:R-:W0:Y:S01]  /*13e0*/  FCHK P0, R3, R14 ;  /* 0x0000000e03007302 */ /* 0x001e220000000000 */
[----:B-1----:R-:W-:-:S04]  /*13f0*/  FFMA R7, -R14, R0, 1 ;  /* 0x3f8000000e077423 */ /* 0x002fc80000000100 */
[----:B------:R-:W-:-:S04]  /*1400*/  FFMA R0, R0, R7, R0 ;  /* 0x0000000700007223 */ /* 0x000fc80000000000 */
[----:B------:R-:W-:-:S04]  /*1410*/  FFMA R7, R3, R0, RZ ;  /* 0x0000000003077223 */ /* 0x000fc800000000ff */
[----:B--2---:R-:W-:-:S04]  /*1420*/  FFMA R8, -R14, R7, R3 ;  /* 0x000000070e087223 */ /* 0x004fc80000000103 */
[----:B------:R-:W-:Y:S01]  /*1430*/  FFMA R0, R0, R8, R7 ;  /* 0x0000000800007223 */ /* 0x000fe20000000007 */
[----:B0-----:R-:W-:Y:S06]  /*1440*/  @!P0 BRA `(.L_x_56) ;  /* 0x00000000000c8947 */ /* 0x001fec0003800000 */
[----:B------:R-:W-:Y:S01]  /*1450*/  IMAD.MOV.U32 R0, RZ, RZ, R14 ;  /* 0x000000ffff007224 */ /* 0x000fe200078e000e */
[----:B------:R-:W-:-:S07]  /*1460*/  MOV R8, 0x1480 ;  /* 0x0000148000087802 */ /* 0x000fce0000000f00 */
[----:B------:R-:W-:Y:S05]  /*1470*/  CALL.REL.NOINC `($__internal_0_$__cuda_sm3x_div_rn_noftz_f32_slowpath) ;  /* 0x0000000400807944 */ /* 0x000fea0003c00000 */
.L_x_56:
[----:B------:R-:W-:Y:S05]  /*1480*/  BSYNC.RECONVERGENT B5 ;  /* 0x0000000000057941 */ /* 0x000fea0003800200 */
.L_x_55:
[----:B------:R-:W-:-:S06]  /*1490*/  FADD R0, R0, 0.5 ;  /* 0x3f00000000007421 */ /* 0x000fcc0000000000 */
[----:B------:R-:W0:Y:S02]  /*14a0*/  F2I.TRUNC.NTZ R0, R0 ;  /* 0x0000000000007305 */ /* 0x000e24000020f100 */
[C---:B0-----:R-:W-:Y:S02]  /*14b0*/  ISETP.GT.AND P0, PT, R0.reuse, 0x3fe, PT ;  /* 0x000003fe0000780c */ /* 0x041fe40003f04270 */
[----:B------:R-:W-:-:S04]  /*14c0*/  VIMNMX R3, PT, PT, R0, 0xfe, PT ;  /* 0x000000fe00037848 */ /* 0x000fc80003fe0100 */
[----:B------:R-:W-:-:S07]  /*14d0*/  SEL R3, R3, 0xffff, !P0 ;  /* 0x0000ffff03037807 */ /* 0x000fce0004000000 */
.L_x_54:
[----:B------:R-:W-:Y:S05]  /*14e0*/  BSYNC.RECONVERGENT B2 ;  /* 0x0000000000027941 */ /* 0x000fea0003800200 */
.L_x_53:
[----:B------:R-:W0:Y:S01]  /*14f0*/  LDCU UR4, c[0x0][0x380] ;  /* 0x00007000ff0477ac */ /* 0x000e220008000800 */
[----:B------:R-:W2:Y:S01]  /*1500*/  LDCU.64 UR8, c[0x0][0x3b0] ;  /* 0x00007600ff0877ac */ /* 0x000ea20008000a00 */
[----:B0-----:R-:W-:-:S05]  /*1510*/  IMAD R4, R4, UR4, R6 ;  /* 0x0000000404047c24 */ /* 0x001fca000f8e0206 */
[----:B--2---:R-:W-:-:S05]  /*1520*/  IADD3 R8, P0, PT, R4, UR8, RZ ;  /* 0x0000000804087c10 */ /* 0x004fca000ff1e0ff */
[----:B------:R-:W-:Y:S01]  /*1530*/  IMAD.X R9, RZ, RZ, UR9, P0 ;  /* 0x00000009ff097e24 */ /* 0x000fe200080e06ff */
[----:B------:R-:W-:-:S04]  /*1540*/  ISETP.NE.AND P0, PT, R2, 0x1, PT ;  /* 0x000000010200780c */ /* 0x000fc80003f05270 */
[----:B------:R0:W-:Y:S09]  /*1550*/  STG.E.U8 desc[UR6][R8.64], R3 ;  /* 0x0000000308007986 */ /* 0x0001f2000c101106 */
[----:B------:R-:W-:Y:S05]  /*1560*/  @!P0 BRA `(.L_x_33) ;  /* 0x0000000400148947 */ /* 0x000fea0003800000 */
[----:B0-----:R-:W2:Y:S01]  /*1570*/  LDG.E.U16 R3, desc[UR6][R12.64+0x2] ;  /* 0x000002060c037981 */ /* 0x001ea2000c1e1500 */
[----:B------:R-:W-:Y:S01]  /*1580*/  BSSY.RECONVERGENT B2, `(.L_x_57) ;  /* 0x0000019000027945 */ /* 0x000fe20003800200 */
        /* <DEDUP_REMOVED lines=18> */
.L_x_60:
[----:B------:R-:W-:Y:S05]  /*16b0*/  BSYNC.RECONVERGENT B5 ;  /* 0x0000000000057941 */ /* 0x000fea0003800200 */
.L_x_59:
[----:B------:R-:W-:-:S06]  /*16c0*/  FADD R0, R0, 0.5 ;  /* 0x3f00000000007421 */ /* 0x000fcc0000000000 */
[----:B------:R-:W0:Y:S02]  /*16d0*/  F2I.TRUNC.NTZ R0, R0 ;  /* 0x0000000000007305 */ /* 0x000e24000020f100 */
[C---:B0-----:R-:W-:Y:S02]  /*16e0*/  ISETP.GT.AND P0, PT, R0.reuse, 0x3fe, PT ;  /* 0x000003fe0000780c */ /* 0x041fe40003f04270 */
[----:B------:R-:W-:-:S04]  /*16f0*/  VIMNMX R3, PT, PT, R0, 0xfe, PT ;  /* 0x000000fe00037848 */ /* 0x000fc80003fe0100 */
[----:B------:R-:W-:-:S07]  /*1700*/  SEL R3, R3, 0xffff, !P0 ;  /* 0x0000ffff03037807 */ /* 0x000fce0004000000 */
.L_x_58:
[----:B------:R-:W-:Y:S05]  /*1710*/  BSYNC.RECONVERGENT B2 ;  /* 0x0000000000027941 */ /* 0x000fea0003800200 */
.L_x_57:
[----:B------:R-:W0:Y:S01]  /*1720*/  LDCU UR4, c[0x0][0x380] ;  /* 0x00007000ff0477ac */ /* 0x000e220008000800 */
[----:B------:R-:W1:Y:S01]  /*1730*/  LDCU.64 UR8, c[0x0][0x3b0] ;  /* 0x00007600ff0877ac */ /* 0x000e620008000a00 */
[----:B0-----:R-:W-:-:S05]  /*1740*/  VIADD R4, R4, UR4 ;  /* 0x0000000404047c36 */ /* 0x001fca0008000000 */
[----:B-1----:R-:W-:-:S05]  /*1750*/  IADD3 R8, P0, PT, R4, UR8, RZ ;  /* 0x0000000804087c10 */ /* 0x002fca000ff1e0ff */
[----:B------:R-:W-:Y:S01]  /*1760*/  IMAD.X R9, RZ, RZ, UR9, P0 ;  /* 0x00000009ff097e24 */ /* 0x000fe200080e06ff */
[----:B------:R-:W-:-:S04]  /*1770*/  ISETP.NE.AND P0, PT, R2, 0x2, PT ;  /* 0x000000020200780c */ /* 0x000fc80003f05270 */
[----:B------:R1:W-:Y:S09]  /*1780*/  STG.E.U8 desc[UR6][R8.64], R3 ;  /* 0x0000000308007986 */ /* 0x0003f2000c101106 */
[----:B------:R-:W-:Y:S05]  /*1790*/  @!P0 BRA `(.L_x_33) ;  /* 0x0000000000888947 */ /* 0x000fea0003800000 */
[----:B------:R-:W2:Y:S01]  /*17a0*/  LDG.E.U16 R13, desc[UR6][R12.64+0x4] ;  /* 0x000004060c0d7981 */ /* 0x000ea2000c1e1500 */
[----:B------:R-:W-:Y:S01]  /*17b0*/  BSSY.RECONVERGENT B2, `(.L_x_61) ;  /* 0x000001a000027945 */ /* 0x000fe20003800200 */
[----:B--2---:R-:W-:-:S04]  /*17c0*/  LOP3.LUT R0, R13, 0xfe, RZ, 0xc0, !PT ;  /* 0x000000fe0d007812 */ /* 0x004fc800078ec0ff */
[----:B------:R-:W-:-:S13]  /*17d0*/  ISETP.NE.AND P0, PT, R0, 0xfe, PT ;  /* 0x000000fe0000780c */ /* 0x000fda0003f05270 */
[----:B------:R-:W-:Y:S05]  /*17e0*/  @!P0 BRA `(.L_x_62) ;  /* 0x0000000000588947 */ /* 0x000fea0003800000 */
[----:B------:R-:W2:Y:S01]  /*17f0*/  LDG.E R10, desc[UR6][R10.64+0x8] ;  /* 0x000008060a0a7981 */ /* 0x000ea2000c1e1900 */
[----:B-1----:R-:W-:Y:S01]  /*1800*/  LOP3.LUT R3, R13, 0xff, RZ, 0xc0, !PT ;  /* 0x000000ff0d037812 */ /* 0x002fe200078ec0ff */
        /* <DEDUP_REMOVED lines=13> */
.L_x_64:
[----:B------:R-:W-:Y:S05]  /*18e0*/  BSYNC.RECONVERGENT B5 ;  /* 0x0000000000057941 */ /* 0x000fea0003800200 */
.L_x_63:
[----:B------:R-:W-:-:S06]  /*18f0*/  FADD R0, R0, 0.5 ;  /* 0x3f00000000007421 */ /* 0x000fcc0000000000 */
[----:B------:R-:W0:Y:S02]  /*1900*/  F2I.TRUNC.NTZ R0, R0 ;  /* 0x0000000000007305 */ /* 0x000e24000020f100 */
[C---:B0-----:R-:W-:Y:S02]  /*1910*/  ISETP.GT.AND P0, PT, R0.reuse, 0x3fe, PT ;  /* 0x000003fe0000780c */ /* 0x041fe40003f04270 */
[----:B------:R-:W-:-:S04]  /*1920*/  VIMNMX R2, PT, PT, R0, 0xfe, PT ;  /* 0x000000fe00027848 */ /* 0x000fc80003fe0100 */
[----:B------:R-:W-:-:S04]  /*1930*/  SEL R2, R2, 0xffff, !P0 ;  /* 0x0000ffff02027807 */ /* 0x000fc80004000000 */
[----:B------:R-:W-:-:S07]  /*1940*/  PRMT R13, R2, 0x7610, R13 ;  /* 0x00007610020d7816 */ /* 0x000fce000000000d */
.L_x_62:
[----:B------:R-:W-:Y:S05]  /*1950*/  BSYNC.RECONVERGENT B2 ;  /* 0x0000000000027941 */ /* 0x000fea0003800200 */
.L_x_61:
[----:B------:R-:W0:Y:S01]  /*1960*/  LDCU UR4, c[0x0][0x380] ;  /* 0x00007000ff0477ac */ /* 0x000e220008000800 */
[----:B------:R-:W2:Y:S01]  /*1970*/  LDCU.64 UR8, c[0x0][0x3b0] ;  /* 0x00007600ff0877ac */ /* 0x000ea20008000a00 */
[----:B0-----:R-:W-:-:S05]  /*1980*/  VIADD R2, R4, UR4 ;  /* 0x0000000404027c36 */ /* 0x001fca0008000000 */
[----:B--2---:R-:W-:-:S05]  /*1990*/  IADD3 R2, P0, PT, R2, UR8, RZ ;  /* 0x0000000802027c10 */ /* 0x004fca000ff1e0ff */
[----:B-1----:R-:W-:-:S05]  /*19a0*/  IMAD.X R3, RZ, RZ, UR9, P0 ;  /* 0x00000009ff037e24 */ /* 0x002fca00080e06ff */
[----:B------:R3:W-:Y:S03]  /*19b0*/  STG.E.U8 desc[UR6][R2.64], R13 ;  /* 0x0000000d02007986 */ /* 0x0007e6000c101106 */
.L_x_33:
[----:B------:R-:W-:Y:S05]  /*19c0*/  BSYNC.RECONVERGENT B3 ;  /* 0x0000000000037941 */ /* 0x000fea0003800200 */
.L_x_32:
[----:B------:R-:W3:Y:S01]  /*19d0*/  LDCU.64 UR4, c[0x0][0x3b8] ;  /* 0x00007700ff0477ac */ /* 0x000ee20008000a00 */
[----:B------:R-:W-:Y:S01]  /*19e0*/  IMAD.MOV.U32 R0, RZ, RZ, 0x1 ;  /* 0x00000001ff007424 */ /* 0x000fe200078e00ff */
[----:B---3--:R-:W-:-:S05]  /*19f0*/  IADD3 R2, P0, PT, R6, UR4, RZ ;  /* 0x0000000406027c10 */ /* 0x008fca000ff1e0ff */
[----:B01----:R-:W-:-:S05]  /*1a00*/  IMAD.X R3, RZ, RZ, UR5, P0 ;  /* 0x00000005ff037e24 */ /* 0x003fca00080e06ff */
[----:B------:R0:W-:Y:S03]  /*1a10*/  STG.E.U8 desc[UR6][R2.64], R0 ;  /* 0x0000000002007986 */ /* 0x0001e6000c101106 */
.L_x_31:
[----:B------:R-:W-:Y:S05]  /*1a20*/  BSYNC.RECONVERGENT B4 ;  /* 0x0000000000047941 */ /* 0x000fea0003800200 */
.L_x_30:
[----:B------:R-:W1:Y:S01]  /*1a30*/  LDCU UR4, c[0x0][0x380] ;  /* 0x00007000ff0477ac */ /* 0x000e620008000800 */
[----:B------:R-:W-:-:S05]  /*1a40*/  IMAD.IADD R6, R5, 0x1, R6 ;  /* 0x0000000105067824 */ /* 0x000fca00078e0206 */
[----:B-1----:R-:W-:-:S13]  /*1a50*/  ISETP.GE.U32.AND P0, PT, R6, UR4, PT ;  /* 0x0000000406007c0c */ /* 0x002fda000bf06070 */
[----:B------:R-:W-:Y:S05]  /*1a60*/  @!P0 BRA `(.L_x_65) ;  /* 0xffffffe400908947 */ /* 0x000fea000383ffff */
[----:B------:R-:W-:Y:S05]  /*1a70*/  EXIT ;  /* 0x000000000000794d */ /* 0x000fea0003800000 */
        .weak           $__internal_0_$__cuda_sm3x_div_rn_noftz_f32_slowpath
        .type           $__internal_0_$__cuda_sm3x_div_rn_noftz_f32_slowpath,@function
        .size           $__internal_0_$__cuda_sm3x_div_rn_noftz_f32_slowpath,(.L_x_78 - $__internal_0_$__cuda_sm3x_div_rn_noftz_f32_slowpath)
$__internal_0_$__cuda_sm3x_div_rn_noftz_f32_slowpath:
[----:B------:R-:W-:Y:S01]  /*1a80*/  SHF.R.U32.HI R7, RZ, 0x17, R0 ;  /* 0x00000017ff077819 */ /* 0x000fe20000011600 */
[----:B------:R-:W-:Y:S01]  /*1a90*/  BSSY.RECONVERGENT B0, `(.L_x_66) ;  /* 0x0000062000007945 */ /* 0x000fe20003800200 */
[----:B------:R-:W-:Y:S02]  /*1aa0*/  SHF.R.U32.HI R18, RZ, 0x17, R3 ;  /* 0x00000017ff127819 */ /* 0x000fe40000011603 */
[----:B------:R-:W-:Y:S02]  /*1ab0*/  LOP3.LUT R7, R7, 0xff, RZ, 0xc0, !PT ;  /* 0x000000ff07077812 */ /* 0x000fe400078ec0ff */
[----:B------:R-:W-:-:S03]  /*1ac0*/  LOP3.LUT R18, R18, 0xff, RZ, 0xc0, !PT ;  /* 0x000000ff12127812 */ /* 0x000fc600078ec0ff */
[----:B------:R-:W-:Y:S02]  /*1ad0*/  VIADD R20, R7, 0xffffffff ;  /* 0xffffffff07147836 */ /* 0x000fe40000000000 */
[----:B------:R-:W-:-:S03]  /*1ae0*/  VIADD R22, R18, 0xffffffff ;  /* 0xffffffff12167836 */ /* 0x000fc60000000000 */
[----:B------:R-:W-:-:S04]  /*1af0*/  ISETP.GT.U32.AND P1, PT, R20, 0xfd, PT ;  /* 0x000000fd1400780c */ /* 0x000fc80003f24070 */
[----:B------:R-:W-:-:S13]  /*1b00*/  ISETP.GT.U32.OR P1, PT, R22, 0xfd, P1 ;  /* 0x000000fd1600780c */ /* 0x000fda0000f24470 */
[----:B------:R-:W-:Y:S01]  /*1b10*/  @!P1 IMAD.MOV.U32 R9, RZ, RZ, RZ ;  /* 0x000000ffff099224 */ /* 0x000fe200078e00ff */
[----:B------:R-:W-:Y:S06]  /*1b20*/  @!P1 BRA `(.L_x_67) ;  /* 0x00000000005c9947 */ /* 0x000fec0003800000 */
[----:B------:R-:W-:Y:S02]  /*1b30*/  FSETP.GTU.FTZ.AND P1, PT, |R3|, +INF , PT ;  /* 0x7f8000000300780b */ /* 0x000fe40003f3c200 */
[----:B------:R-:W-:-:S04]  /*1b40*/  FSETP.GTU.FTZ.AND P2, PT, |R0|, +INF , PT ;  /* 0x7f8000000000780b */ /* 0x000fc80003f5c200 */
[----:B------:R-:W-:-:S13]  /*1b50*/  PLOP3.LUT P1, PT, P1, P2, PT, 0xf8, 0x8f ;  /* 0x00000000008f781c */ /* 0x000fda0000f25f70 */
[----:B------:R-:W-:Y:S05]  /*1b60*/  @P1 BRA `(.L_x_68) ;  /* 0x00000004004c1947 */ /* 0x000fea0003800000 */
[----:B------:R-:W-:-:S13]  /*1b70*/  LOP3.LUT P1, RZ, R0, 0x7fffffff, R3, 0xc8, !PT ;  /* 0x7fffffff00ff7812 */ /* 0x000fda000782c803 */
[----:B------:R-:W-:Y:S05]  /*1b80*/  @!P1 BRA `(.L_x_69) ;  /* 0x00000004003c9947 */ /* 0x000fea0003800000 */
[C---:B------:R-:W-:Y:S02]  /*1b90*/  FSETP.NEU.FTZ.AND P3, PT, |R3|.reuse, +INF , PT ;  /* 0x7f8000000300780b */ /* 0x040fe40003f7d200 */
[----:B------:R-:W-:Y:S02]  /*1ba0*/  FSETP.NEU.FTZ.AND P2, PT, |R0|, +INF , PT ;  /* 0x7f8000000000780b */ /* 0x000fe40003f5d200 */
[----:B------:R-:W-:-:S11]  /*1bb0*/  FSETP.NEU.FTZ.AND P1, PT, |R3|, +INF , PT ;  /* 0x7f8000000300780b */ /* 0x000fd60003f3d200 */
[----:B------:R-:W-:Y:S05]  /*1bc0*/  @!P2 BRA !P3, `(.L_x_69) ;  /* 0x00000004002ca947 */ /* 0x000fea0005800000 */
[----:B------:R-:W-:-:S04]  /*1bd0*/  LOP3.LUT P3, RZ, R3, 0x7fffffff, RZ, 0xc0, !PT ;  /* 0x7fffffff03ff7812 */ /* 0x000fc8000786c0ff */
[----:B------:R-:W-:-:S13]  /*1be0*/  PLOP3.LUT P2, PT, P2, P3, PT, 0x2f, 0xf2 ;  /* 0x0000000000f2781c */ /* 0x000fda0001746577 */
[----:B------:R-:W-:Y:S05]  /*1bf0*/  @P2 BRA `(.L_x_70) ;  /* 0x0000000400182947 */ /* 0x000fea0003800000 */
[----:B------:R-:W-:-:S04]  /*1c00*/  LOP3.LUT P2, RZ, R0, 0x7fffffff, RZ, 0xc0, !PT ;  /* 0x7fffffff00ff7812 */ /* 0x000fc8000784c0ff */
[----:B------:R-:W-:-:S13]  /*1c10*/  PLOP3.LUT P1, PT, P1, P2, PT, 0x2f, 0xf2 ;  /* 0x0000000000f2781c */ /* 0x000fda0000f24577 */
[----:B------:R-:W-:Y:S05]  /*1c20*/  @P1 BRA `(.L_x_71) ;  /* 0x0000000400001947 */ /* 0x000fea0003800000 */
[----:B------:R-:W-:Y:S02]  /*1c30*/  ISETP.GE.AND P1, PT, R22, RZ, PT ;  /* 0x000000ff1600720c */ /* 0x000fe40003f26270 */
[----:B------:R-:W-:-:S11]  /*1c40*/  ISETP.GE.AND P2, PT, R20, RZ, PT ;  /* 0x000000ff1400720c */ /* 0x000fd60003f46270 */
[----:B------:R-:W-:Y:S02]  /*1c50*/  @P1 IMAD.MOV.U32 R9, RZ, RZ, RZ ;  /* 0x000000ffff091224 */ /* 0x000fe400078e00ff */
[----:B------:R-:W-:Y:S01]  /*1c60*/  @!P1 FFMA R3, R3, 1.84467440737095516160e+19, RZ ;  /* 0x5f80000003039823 */ /* 0x000fe200000000ff */
[----:B------:R-:W-:Y:S02]  /*1c70*/  @!P1 IMAD.MOV.U32 R9, RZ, RZ, -0x40 ;  /* 0xffffffc0ff099424 */ /* 0x000fe400078e00ff */
[----:B------:R-:W-:Y:S02]  /*1c80*/  @!P2 FFMA R0, R0, 1.84467440737095516160e+19, RZ ;  /* 0x5f8000000000a823 */ /* 0x000fe400000000ff */
[----:B------:R-:W-:-:S07]  /*1c90*/  @!P2 VIADD R9, R9, 0x40 ;  /* 0x000000400909a836 */ /* 0x000fce0000000000 */
.L_x_67:
[----:B------:R-:W-:Y:S01]  /*1ca0*/  LEA R25, R7, 0xc0800000, 0x17 ;  /* 0xc080000007197811 */ /* 0x000fe200078eb8ff */
[----:B------:R-:W-:Y:S01]  /*1cb0*/  VIADD R18, R18, 0xffffff81 ;  /* 0xffffff8112127836 */ /* 0x000fe20000000000 */
[----:B------:R-:W-:Y:S03]  /*1cc0*/  BSSY.RECONVERGENT B1, `(.L_x_72) ;  /* 0x0000035000017945 */ /* 0x000fe60003800200 */
[----:B------:R-:W-:Y:S02]  /*1cd0*/  IMAD.IADD R22, R0, 0x1, -R25 ;  /* 0x0000000100167824 */ /* 0x000fe400078e0a19 */
[C---:B------:R-:W-:Y:S01]  /*1ce0*/  IMAD R0, R18.reuse, -0x800000, R3 ;  /* 0xff80000012007824 */ /* 0x040fe200078e0203 */
[----:B------:R-:W-:Y:S01]  /*1cf0*/  IADD3 R18, PT, PT, R18, 0x7f, -R7 ;  /* 0x0000007f12127810 */ /* 0x000fe20007ffe807 */
[----:B------:R-:W0:Y:S01]  /*1d00*/  MUFU.RCP R20, R22 ;  /* 0x0000001600147308 */ /* 0x000e220000001000 */
[----:B------:R-:W-:-:S03]  /*1d10*/  FADD.FTZ R25, -R22, -RZ ;  /* 0x800000ff16197221 */ /* 0x000fc60000010100 */
[----:B------:R-:W-:Y:S02]  /*1d20*/  IMAD.IADD R9, R18, 0x1, R9 ;  /* 0x0000000112097824 */ /* 0x000fe400078e0209 */
[----:B0-----:R-:W-:-:S04]  /*1d30*/  FFMA R27, R20, R25, 1 ;  /* 0x3f800000141b7423 */ /* 0x001fc80000000019 */
[----:B------:R-:W-:-:S04]  /*1d40*/  FFMA R27, R20, R27, R20 ;  /* 0x0000001b141b7223 */ /* 0x000fc80000000014 */
[----:B------:R-:W-:-:S04]  /*1d50*/  FFMA R20, R0, R27, RZ ;  /* 0x0000001b00147223 */ /* 0x000fc800000000ff */
[----:B------:R-:W-:-:S04]  /*1d60*/  FFMA R3, R25, R20, R0 ;  /* 0x0000001419037223 */ /* 0x000fc80000000000 */
[----:B------:R-:W-:-:S04]  /*1d70*/  FFMA R20, R27, R3, R20 ;  /* 0x000000031b147223 */ /* 0x000fc80000000014 */
[----:B------:R-:W-:-:S04]  /*1d80*/  FFMA R25, R25, R20, R0 ;  /* 0x0000001419197223 */ /* 0x000fc80000000000 */
[----:B------:R-:W-:-:S05]  /*1d90*/  FFMA R0, R27, R25, R20 ;  /* 0x000000191b007223 */ /* 0x000fca0000000014 */
[----:B------:R-:W-:-:S04]  /*1da0*/  SHF.R.U32.HI R3, RZ, 0x17, R0 ;  /* 0x00000017ff037819 */ /* 0x000fc80000011600 */
[----:B------:R-:W-:-:S05]  /*1db0*/  LOP3.LUT R18, R3, 0xff, RZ, 0xc0, !PT ;  /* 0x000000ff03127812 */ /* 0x000fca00078ec0ff */
[----:B------:R-:W-:-:S04]  /*1dc0*/  IMAD.IADD R3, R18, 0x1, R9 ;  /* 0x0000000112037824 */ /* 0x000fc800078e0209 */
[----:B------:R-:W-:-:S05]  /*1dd0*/  VIADD R7, R3, 0xffffffff ;  /* 0xffffffff03077836 */ /* 0x000fca0000000000 */
[----:B------:R-:W-:-:S13]  /*1de0*/  ISETP.GE.U32.AND P1, PT, R7, 0xfe, PT ;  /* 0x000000fe0700780c */ /* 0x000fda0003f26070 */
[----:B------:R-:W-:Y:S05]  /*1df0*/  @!P1 BRA `(.L_x_73) ;  /* 0x0000000000809947 */ /* 0x000fea0003800000 */
[----:B------:R-:W-:-:S13]  /*1e00*/  ISETP.GT.AND P1, PT, R3, 0xfe, PT ;  /* 0x000000fe0300780c */ /* 0x000fda0003f24270 */
[----:B------:R-:W-:Y:S05]  /*1e10*/  @P1 BRA `(.L_x_74) ;  /* 0x00000000006c1947 */ /* 0x000fea0003800000 */
[----:B------:R-:W-:-:S13]  /*1e20*/  ISETP.GE.AND P1, PT, R3, 0x1, PT ;  /* 0x000000010300780c */ /* 0x000fda0003f26270 */
[----:B------:R-:W-:Y:S05]  /*1e30*/  @P1 BRA `(.L_x_75) ;  /* 0x0000000000741947 */ /* 0x000fea0003800000 */
[----:B------:R-:W-:Y:S02]  /*1e40*/  ISETP.GE.AND P1, PT, R3, -0x18, PT ;  /* 0xffffffe80300780c */ /* 0x000fe40003f26270 */
[----:B------:R-:W-:-:S11]  /*1e50*/  LOP3.LUT R0, R0, 0x80000000, RZ, 0xc0, !PT ;  /* 0x8000000000007812 */ /* 0x000fd600078ec0ff */
[----:B------:R-:W-:Y:S05]  /*1e60*/  @!P1 BRA `(.L_x_75) ;  /* 0x0000000000689947 */ /* 0x000fea0003800000 */
[-CC-:B------:R-:W-:Y:S01]  /*1e70*/  FFMA.RZ R7, R27, R25.reuse, R20.reuse ;  /* 0x000000191b077223 */ /* 0x180fe2000000c014 */
[----:B------:R-:W-:Y:S02]  /*1e80*/  VIADD R18, R3, 0x20 ;  /* 0x0000002003127836 */ /* 0x000fe40000000000 */
[CCC-:B------:R-:W-:Y:S01]  /*1e90*/  FFMA.RP R9, R27.reuse, R25.reuse, R20.reuse ;  /* 0x000000191b097223 */ /* 0x1c0fe20000008014 */
[----:B------:R-:W-:Y:S01]  /*1ea0*/  FFMA.RM R20, R27, R25, R20 ;  /* 0x000000191b147223 */ /* 0x000fe20000004014 */
[----:B------:R-:W-:Y:S02]  /*1eb0*/  ISETP.NE.AND P3, PT, R3, RZ, PT ;  /* 0x000000ff0300720c */ /* 0x000fe40003f65270 */
[----:B------:R-:W-:Y:S02]  /*1ec0*/  LOP3.LUT R7, R7, 0x7fffff, RZ, 0xc0, !PT ;  /* 0x007fffff07077812 */ /* 0x000fe400078ec0ff */
[----:B------:R-:W-:Y:S01]  /*1ed0*/  ISETP.NE.AND P2, PT, R3, RZ, PT ;  /* 0x000000ff0300720c */ /* 0x000fe20003f45270 */
[----:B------:R-:W-:Y:S01]  /*1ee0*/  IMAD.MOV R3, RZ, RZ, -R3 ;  /* 0x000000ffff037224 */ /* 0x000fe200078e0a03 */
[----:B------:R-:W-:-:S02]  /*1ef0*/  LOP3.LUT R7, R7, 0x800000, RZ, 0xfc, !PT ;  /* 0x0080000007077812 */ /* 0x000fc400078efcff */
[----:B------:R-:W-:Y:S02]  /*1f00*/  FSETP.NEU.FTZ.AND P1, PT, R9, R20, PT ;  /* 0x000000140900720b */ /* 0x000fe40003f3d000 */
[----:B------:R-:W-:Y:S02]  /*1f10*/  SHF.L.U32 R18, R7, R18, RZ ;  /* 0x0000001207127219 */ /* 0x000fe400000006ff */
[----:B------:R-:W-:Y:S02]  /*1f20*/  SEL R20, R3, RZ, P3 ;  /* 0x000000ff03147207 */ /* 0x000fe40001800000 */
[----:B------:R-:W-:Y:S02]  /*1f30*/  ISETP.NE.AND P2, PT, R18, RZ, P2 ;  /* 0x000000ff1200720c */ /* 0x000fe40001745270 */
[----:B------:R-:W-:Y:S02]  /*1f40*/  SHF.R.U32.HI R7, RZ, R20, R7 ;  /* 0x00000014ff077219 */ /* 0x000fe40000011607 */
[----:B------:R-:W-:-:S02]  /*1f50*/  PLOP3.LUT P1, PT, P1, P2, PT, 0xf8, 0x8f ;  /* 0x00000000008f781c */ /* 0x000fc40000f25f70 */
[----:B------:R-:W-:Y:S02]  /*1f60*/  SHF.R.U32.HI R3, RZ, 0x1, R7 ;  /* 0x00000001ff037819 */ /* 0x000fe40000011607 */
[----:B------:R-:W-:-:S04]  /*1f70*/  SEL R18, RZ, 0x1, !P1 ;  /* 0x00000001ff127807 */ /* 0x000fc80004800000 */
[----:B------:R-:W-:-:S04]  /*1f80*/  LOP3.LUT R18, R18, 0x1, R3, 0xf8, !PT ;  /* 0x0000000112127812 */ /* 0x000fc800078ef803 */
[----:B------:R-:W-:-:S05]  /*1f90*/  LOP3.LUT R18, R18, R7, RZ, 0xc0, !PT ;  /* 0x0000000712127212 */ /* 0x000fca00078ec0ff */
[----:B------:R-:W-:-:S05]  /*1fa0*/  IMAD.IADD R3, R3, 0x1, R18 ;  /* 0x0000000103037824 */ /* 0x000fca00078e0212 */
[----:B------:R-:W-:Y:S01]  /*1fb0*/  LOP3.LUT R0, R3, R0, RZ, 0xfc, !PT ;  /* 0x0000000003007212 */ /* 0x000fe200078efcff */
[----:B------:R-:W-:Y:S06]  /*1fc0*/  BRA `(.L_x_75) ;  /* 0x0000000000107947 */ /* 0x000fec0003800000 */
.L_x_74:
[----:B------:R-:W-:-:S04]  /*1fd0*/  LOP3.LUT R0, R0, 0x80000000, RZ, 0xc0, !PT ;  /* 0x8000000000007812 */ /* 0x000fc800078ec0ff */
[----:B------:R-:W-:Y:S01]  /*1fe0*/  LOP3.LUT R0, R0, 0x7f800000, RZ, 0xfc, !PT ;  /* 0x7f80000000007812 */ /* 0x000fe200078efcff */
[----:B------:R-:W-:Y:S06]  /*1ff0*/  BRA `(.L_x_75) ;  /* 0x0000000000047947 */ /* 0x000fec0003800000 */
.L_x_73:
[----:B------:R-:W-:-:S07]  /*2000*/  IMAD R0, R9, 0x800000, R0 ;  /* 0x0080000009007824 */ /* 0x000fce00078e0200 */
.L_x_75:
[----:B------:R-:W-:Y:S05]  /*2010*/  BSYNC.RECONVERGENT B1 ;  /* 0x0000000000017941 */ /* 0x000fea0003800200 */
.L_x_72:
[----:B------:R-:W-:Y:S05]  /*2020*/  BRA `(.L_x_76) ;  /* 0x0000000000207947 */ /* 0x000fea0003800000 */
.L_x_71:
[----:B------:R-:W-:-:S04]  /*2030*/  LOP3.LUT R0, R0, 0x80000000, R3, 0x48, !PT ;  /* 0x8000000000007812 */ /* 0x000fc800078e4803 */
[----:B------:R-:W-:Y:S01]  /*2040*/  LOP3.LUT R0, R0, 0x7f800000, RZ, 0xfc, !PT ;  /* 0x7f80000000007812 */ /* 0x000fe200078efcff */
[----:B------:R-:W-:Y:S06]  /*2050*/  BRA `(.L_x_76) ;  /* 0x0000000000147947 */ /* 0x000fec0003800000 */
.L_x_70:
[----:B------:R-:W-:Y:S01]  /*2060*/  LOP3.LUT R0, R0, 0x80000000, R3, 0x48, !PT ;  /* 0x8000000000007812 */ /* 0x000fe200078e4803 */
[----:B------:R-:W-:Y:S06]  /*2070*/  BRA `(.L_x_76) ;  /* 0x00000000000c7947 */ /* 0x000fec0003800000 */
.L_x_69:
[----:B------:R-:W0:Y:S01]  /*2080*/  MUFU.RSQ R0, -QNAN ;  /* 0xffc0000000007908 */ /* 0x000e220000001400 */
[----:B------:R-:W-:Y:S05]  /*2090*/  BRA `(.L_x_76) ;  /* 0x0000000000047947 */ /* 0x000fea0003800000 */
.L_x_68:
[----:B------:R-:W-:-:S07]  /*20a0*/  FADD.FTZ R0, R3, R0 ;  /* 0x0000000003007221 */ /* 0x000fce0000010000 */
.L_x_76:
[----:B------:R-:W-:Y:S05]  /*20b0*/  BSYNC.RECONVERGENT B0 ;  /* 0x0000000000007941 */ /* 0x000fea0003800200 */
.L_x_66:
[----:B------:R-:W-:-:S04]  /*20c0*/  IMAD.MOV.U32 R9, RZ, RZ, 0x0 ;  /* 0x00000000ff097424 */ /* 0x000fc800078e00ff */
[----:B0-----:R-:W-:Y:S05]  /*20d0*/  RET.REL.NODEC R8 `(_Z14clusterCheckeriPiS_PtPfS1_PhPb) ;  /* 0xffffffdc08c87950 */ /* 0x001fea0003c3ffff */
.L_x_77:
        /* <DEDUP_REMOVED lines=10> */
.L_x_78:


//--------------------- .nv.shared.reserved.0     --------------------------
	.section	.nv.shared.reserved.0,"aw",@nobits
	.weak		__nv_reservedSMEM_offset_0_alias
	.size		__nv_reservedSMEM_offset_0_alias, 0, 64
	.other		__nv_reservedSMEM_offset_0_alias,@"STO_CUDA_RESERVED_SHARED STV_DEFAULT"
__nv_reservedSMEM_offset_0_alias:
	.zero		0
	.zero		64


//--------------------- .nv.constant0._Z16getNCSeedStrips1iPKtPiS1_ --------------------------
	.section	.nv.constant0._Z16getNCSeedStrips1iPKtPiS1_,"a",@progbits
	.sectionflags	@""
	.align	4
.nv.constant0._Z16getNCSeedStrips1iPKtPiS1_:
	.zero		928


//--------------------- .nv.constant0._Z15getNCSeedStripsiPKtPKfS0_PiS3_ --------------------------
	.section	.nv.constant0._Z15getNCSeedStripsiPKtPKfS0_PiS3_,"a",@progbits
	.sectionflags	@""
	.align	4
.nv.constant0._Z15getNCSeedStripsiPKtPKfS0_PiS3_:
	.zero		944


//--------------------- .nv.constant0._Z13findBoundriesiiPKiPfPiS2_PKtPKfS4_ --------------------------
	.section	.nv.constant0._Z13findBoundriesiiPKiPfPiS2_PKtPKfS4_,"a",@progbits
	.sectionflags	@""
	.align	4
.nv.constant0._Z13findBoundriesiiPKiPfPiS2_PKtPKfS4_:
	.zero		960


//--------------------- .nv.constant0._Z14clusterCheckeriPiS_PtPfS1_PhPb --------------------------
	.section	.nv.constant0._Z14clusterCheckeriPiS_PtPfS1_PhPb,"a",@progbits
	.sectionflags	@""
	.align	4
.nv.constant0._Z14clusterCheckeriPiS_PtPfS1_PhPb:
	.zero		960


//--------------------- SYMBOLS --------------------------

	.type		.nv.reservedSmem.offset0,@object
	.size		.nv.reservedSmem.offset0,0x4
